// auto-generated by cutlass_sweep.gemm — config: {"arch": "sm_90", "cluster_m": 1, "cluster_n": 1, "dtype": "bf16", "dtype_b": "bf16", "layout": "tt", "stages": 0, "tile_k": 64, "tile_m": 256, "tile_n": 256}
#include "cutlass/cutlass.h"
#include "cutlass/gemm/collective/collective_builder.hpp"
#include "cutlass/gemm/device/gemm_universal_adapter.h"
#include "cutlass/gemm/kernel/gemm_universal.hpp"
#include "cutlass/epilogue/collective/collective_builder.hpp"

using ElemA = cutlass::bfloat16_t;
using ElemB = cutlass::bfloat16_t;
using ElemCD = cutlass::bfloat16_t;
using Acc  = float;
using TileShape    = cute::Shape<cute::_256, cute::_256, cute::_64>;
using ClusterShape = cute::Shape<cute::_1, cute::_1, cute::_1>;

using CollectiveEpilogue = typename cutlass::epilogue::collective::CollectiveBuilder<
    cutlass::arch::Sm90, cutlass::arch::OpClassTensorOp,
    TileShape, ClusterShape,
    cutlass::epilogue::collective::EpilogueTileAuto,
    Acc, Acc,
    ElemCD, cutlass::layout::RowMajor, 128 / cutlass::sizeof_bits<ElemCD>::value,
    ElemCD, cutlass::layout::RowMajor, 128 / cutlass::sizeof_bits<ElemCD>::value,
    cutlass::epilogue::collective::EpilogueScheduleAuto
  >::CollectiveOp;

using CollectiveMainloop = typename cutlass::gemm::collective::CollectiveBuilder<
    cutlass::arch::Sm90, cutlass::arch::OpClassTensorOp,
    ElemA, cutlass::layout::ColumnMajor, 128 / cutlass::sizeof_bits<ElemA>::value,
    ElemB, cutlass::layout::ColumnMajor, 128 / cutlass::sizeof_bits<ElemB>::value,
    Acc,
    TileShape, ClusterShape,
    cutlass::gemm::collective::StageCountAutoCarveout<static_cast<int>(sizeof(typename CollectiveEpilogue::SharedStorage))>,
    cutlass::gemm::collective::KernelScheduleAuto
  >::CollectiveOp;

using GemmKernel = cutlass::gemm::kernel::GemmUniversal<
    cute::Shape<int,int,int,int>,
    CollectiveMainloop,
    CollectiveEpilogue
>;
using Gemm = cutlass::gemm::device::GemmUniversalAdapter<GemmKernel>;

// Force the device kernel symbol into the cubin without needing a host main.
auto* _anchor = &cutlass::device_kernel<GemmKernel>;


// ===== COMPILED SASS (sm_90a) =====

	.target	sm_90a

	.elftype	@"ET_EXEC"


//--------------------- .note.nv.tkinfo           --------------------------
	.section	.note.nv.tkinfo,"",@"SHT_NOTE"
	.sectionflags	@"SHF_NOTE_NV_TKINFO"
	.tkinfo
        /*0018*/ 	.word	0x00000002
        /*0030*/ 	.string	""
        /*0030*/ 	.string	"ptxas"
        /*0030*/ 	.string	"Cuda compilation tools, release 13.0, V13.0.88"
        /*0030*/ 	.string	"Build cuda_13.0.r13.0/compiler.36424714_0"
        /*0030*/ 	.string	"-arch sm_90a -m 64 "



//--------------------- .note.nv.cuinfo           --------------------------
	.section	.note.nv.cuinfo,"",@"SHT_NOTE"
	.sectionflags	@"SHF_NOTE_NV_CUINFO"
        /*0018*/ 	.short	0x0002
        /*001a*/ 	.short	0x005a
        /*001c*/ 	.short	0x0082
	.zero		2


//--------------------- .nv.info                  --------------------------
	.section	.nv.info,"",@"SHT_CUDA_INFO"
	.align	4


	//----- nvinfo : EIATTR_REGCOUNT
	.align		4
        /*0000*/ 	.byte	0x04, 0x2f
        /*0002*/ 	.short	(.L_15 - .L_14)
	.align		4
.L_14:
        /*0004*/ 	.word	index@(_ZN7cutlass13device_kernelINS_4gemm6kernel13GemmUniversalIN4cute5tupleIJiiiiEEENS1_10collective13CollectiveMmaINS1_34MainloopSm90TmaGmmaWarpSpecializedILi3ENS5_IJNS4_1CILi1EEESB_SB_EEENS1_35KernelTmaWarpSpecializedCooperativeEEENS5_IJNSA_ILi256EEESF_NSA_ILi64EEEEEENS_10bfloat16_tENS5_IJSB_llEEESI_NS5_IJlSB_lEEENS4_8TiledMMAINS4_8MMA_AtomIJNS4_4SM904GMMA28MMA_64x256x16_F32BF16BF16_SSILNSO_5MajorE1ELSQ_0ELNSO_7ScaleInE1ELSR_1EEEEEENS4_6LayoutINS5_IJNSA_ILi2EEESB_SB_EEENS5_IJSB_NSA_ILi0EEESX_EEEEENS5_IJNS4_10UnderscoreES10_S10_EEEEENS4_13SM90_TMA_LOADENS4_14ComposedLayoutINS4_7SwizzleILi3ELi4ELi3EEENS4_18smem_ptr_flag_bitsILi16EEENSU_INS5_IJSG_NSA_ILi8EEEEEENS5_IJSB_SG_EEEEEEEvNS4_8identityES13_NS14_IS16_S18_NSU_INS5_IJS19_SG_EEENS5_IJSG_SB_EEEEEEEvS1E_EENS_8epilogue10collective6detail29Sm90TmaWarpSpecializedAdapterINS1L_15DefaultEpilogueISI_SK_SK_NS1K_6thread17LinearCombinationISI_Li1EffLNS1P_9ScaleType4KindE0ELNS_15FloatRoundStyleE2ESI_EENS1_15EpilogueDefaultEEEEEvvEEEEvNT_6ParamsE)
        /*0008*/ 	.word	0x000000a8


	//----- nvinfo : EIATTR_FRAME_SIZE
	.align		4
.L_15:
        /*000c*/ 	.byte	0x04, 0x11
        /*000e*/ 	.short	(.L_17 - .L_16)
	.align		4
.L_16:
        /*0010*/ 	.word	index@(_ZN7cutlass13device_kernelINS_4gemm6kernel13GemmUniversalIN4cute5tupleIJiiiiEEENS1_10collective13CollectiveMmaINS1_34MainloopSm90TmaGmmaWarpSpecializedILi3ENS5_IJNS4_1CILi1EEESB_SB_EEENS1_35KernelTmaWarpSpecializedCooperativeEEENS5_IJNSA_ILi256EEESF_NSA_ILi64EEEEEENS_10bfloat16_tENS5_IJSB_llEEESI_NS5_IJlSB_lEEENS4_8TiledMMAINS4_8MMA_AtomIJNS4_4SM904GMMA28MMA_64x256x16_F32BF16BF16_SSILNSO_5MajorE1ELSQ_0ELNSO_7ScaleInE1ELSR_1EEEEEENS4_6LayoutINS5_IJNSA_ILi2EEESB_SB_EEENS5_IJSB_NSA_ILi0EEESX_EEEEENS5_IJNS4_10UnderscoreES10_S10_EEEEENS4_13SM90_TMA_LOADENS4_14ComposedLayoutINS4_7SwizzleILi3ELi4ELi3EEENS4_18smem_ptr_flag_bitsILi16EEENSU_INS5_IJSG_NSA_ILi8EEEEEENS5_IJSB_SG_EEEEEEEvNS4_8identityES13_NS14_IS16_S18_NSU_INS5_IJS19_SG_EEENS5_IJSG_SB_EEEEEEEvS1E_EENS_8epilogue10collective6detail29Sm90TmaWarpSpecializedAdapterINS1L_15DefaultEpilogueISI_SK_SK_NS1K_6thread17LinearCombinationISI_Li1EffLNS1P_9ScaleType4KindE0ELNS_15FloatRoundStyleE2ESI_EENS1_15EpilogueDefaultEEEEEvvEEEEvNT_6ParamsE)
        /*0014*/ 	.word	0x00000788


	//----- nvinfo : EIATTR_MIN_STACK_SIZE
	.align		4
.L_17:
        /*0018*/ 	.byte	0x04, 0x12
        /*001a*/ 	.short	(.L_19 - .L_18)
	.align		4
.L_18:
        /*001c*/ 	.word	index@(_ZN7cutlass13device_kernelINS_4gemm6kernel13GemmUniversalIN4cute5tupleIJiiiiEEENS1_10collective13CollectiveMmaINS1_34MainloopSm90TmaGmmaWarpSpecializedILi3ENS5_IJNS4_1CILi1EEESB_SB_EEENS1_35KernelTmaWarpSpecializedCooperativeEEENS5_IJNSA_ILi256EEESF_NSA_ILi64EEEEEENS_10bfloat16_tENS5_IJSB_llEEESI_NS5_IJlSB_lEEENS4_8TiledMMAINS4_8MMA_AtomIJNS4_4SM904GMMA28MMA_64x256x16_F32BF16BF16_SSILNSO_5MajorE1ELSQ_0ELNSO_7ScaleInE1ELSR_1EEEEEENS4_6LayoutINS5_IJNSA_ILi2EEESB_SB_EEENS5_IJSB_NSA_ILi0EEESX_EEEEENS5_IJNS4_10UnderscoreES10_S10_EEEEENS4_13SM90_TMA_LOADENS4_14ComposedLayoutINS4_7SwizzleILi3ELi4ELi3EEENS4_18smem_ptr_flag_bitsILi16EEENSU_INS5_IJSG_NSA_ILi8EEEEEENS5_IJSB_SG_EEEEEEEvNS4_8identityES13_NS14_IS16_S18_NSU_INS5_IJS19_SG_EEENS5_IJSG_SB_EEEEEEEvS1E_EENS_8epilogue10collective6detail29Sm90TmaWarpSpecializedAdapterINS1L_15DefaultEpilogueISI_SK_SK_NS1K_6thread17LinearCombinationISI_Li1EffLNS1P_9ScaleType4KindE0ELNS_15FloatRoundStyleE2ESI_EENS1_15EpilogueDefaultEEEEEvvEEEEvNT_6ParamsE)
        /*0020*/ 	.word	0x00000788
.L_19:


//--------------------- .nv.compat                --------------------------
	.section	.nv.compat,"",@"SHT_CUDA_COMPAT_INFO"
	.align	4
        /*0000*/ 	.byte	0x02, 0x09, 0x01, 0x00, 0x02, 0x02, 0x04, 0x00, 0x02, 0x05, 0x05, 0x00, 0x03, 0x07, 0x01, 0x01
        /*0010*/ 	.byte	0x02, 0x03, 0x01, 0x00, 0x02, 0x06, 0x01, 0x00, 0x04, 0x0b, 0x08, 0x00, 0x00, 0x00, 0x00, 0x00
        /*0020*/ 	.byte	0x00, 0x00, 0x00, 0x00


//--------------------- .nv.info._ZN7cutlass13device_kernelINS_4gemm6kernel13GemmUniversalIN4cute5tupleIJiiiiEEENS1_10collective13CollectiveMmaINS1_34MainloopSm90TmaGmmaWarpSpecializedILi3ENS5_IJNS4_1CILi1EEESB_SB_EEENS1_35KernelTmaWarpSpecializedCooperativeEEENS5_IJNSA_ILi256EEESF_NSA_ILi64EEEEEENS_10bfloat16_tENS5_IJSB_llEEESI_NS5_IJlSB_lEEENS4_8TiledMMAINS4_8MMA_AtomIJNS4_4SM904GMMA28MMA_64x256x16_F32BF16BF16_SSILNSO_5MajorE1ELSQ_0ELNSO_7ScaleInE1ELSR_1EEEEEENS4_6LayoutINS5_IJNSA_ILi2EEESB_SB_EEENS5_IJSB_NSA_ILi0EEESX_EEEEENS5_IJNS4_10UnderscoreES10_S10_EEEEENS4_13SM90_TMA_LOADENS4_14ComposedLayoutINS4_7SwizzleILi3ELi4ELi3EEENS4_18smem_ptr_flag_bitsILi16EEENSU_INS5_IJSG_NSA_ILi8EEEEEENS5_IJSB_SG_EEEEEEEvNS4_8identityES13_NS14_IS16_S18_NSU_INS5_IJS19_SG_EEENS5_IJSG_SB_EEEEEEEvS1E_EENS_8epilogue10collective6detail29Sm90TmaWarpSpecializedAdapterINS1L_15DefaultEpilogueISI_SK_SK_NS1K_6thread17LinearCombinationISI_Li1EffLNS1P_9ScaleType4KindE0ELNS_15FloatRoundStyleE2ESI_EENS1_15EpilogueDefaultEEEEEvvEEEEvNT_6ParamsE --------------------------
	.section	.nv.info._ZN7cutlass13device_kernelINS_4gemm6kernel13GemmUniversalIN4cute5tupleIJiiiiEEENS1_10collective13CollectiveMmaINS1_34MainloopSm90TmaGmmaWarpSpecializedILi3ENS5_IJNS4_1CILi1EEESB_SB_EEENS1_35KernelTmaWarpSpecializedCooperativeEEENS5_IJNSA_ILi256EEESF_NSA_ILi64EEEEEENS_10bfloat16_tENS5_IJSB_llEEESI_NS5_IJlSB_lEEENS4_8TiledMMAINS4_8MMA_AtomIJNS4_4SM904GMMA28MMA_64x256x16_F32BF16BF16_SSILNSO_5MajorE1ELSQ_0ELNSO_7ScaleInE1ELSR_1EEEEEENS4_6LayoutINS5_IJNSA_ILi2EEESB_SB_EEENS5_IJSB_NSA_ILi0EEESX_EEEEENS5_IJNS4_10UnderscoreES10_S10_EEEEENS4_13SM90_TMA_LOADENS4_14ComposedLayoutINS4_7SwizzleILi3ELi4ELi3EEENS4_18smem_ptr_flag_bitsILi16EEENSU_INS5_IJSG_NSA_ILi8EEEEEENS5_IJSB_SG_EEEEEEEvNS4_8identityES13_NS14_IS16_S18_NSU_INS5_IJS19_SG_EEENS5_IJSG_SB_EEEEEEEvS1E_EENS_8epilogue10collective6detail29Sm90TmaWarpSpecializedAdapterINS1L_15DefaultEpilogueISI_SK_SK_NS1K_6thread17LinearCombinationISI_Li1EffLNS1P_9ScaleType4KindE0ELNS_15FloatRoundStyleE2ESI_EENS1_15EpilogueDefaultEEEEEvvEEEEvNT_6ParamsE,"",@"SHT_CUDA_INFO"
	.sectionflags	@""
	.align	4


	//----- nvinfo : EIATTR_CUDA_API_VERSION
	.align		4
        /*0000*/ 	.byte	0x04, 0x37
        /*0002*/ 	.short	(.L_21 - .L_20)
.L_20:
        /*0004*/ 	.word	0x00000082


	//----- nvinfo : EIATTR_KPARAM_INFO
	.align		4
.L_21:
        /*0008*/ 	.byte	0x04, 0x17
        /*000a*/ 	.short	(.L_23 - .L_22)
.L_22:
        /*000c*/ 	.word	0x00000000
        /*0010*/ 	.short	0x0000
        /*0012*/ 	.short	0x0070
        /*0014*/ 	.byte	0x00, 0xf0, 0x01, 0x10


	//----- nvinfo : EIATTR_SPARSE_MMA_MASK
	.align		4
.L_23:
        /*0018*/ 	.byte	0x03, 0x50
        /*001a*/ 	.short	0x0000


	//----- nvinfo : EIATTR_MAXREG_COUNT
	.align		4
        /*001c*/ 	.byte	0x03, 0x1b
        /*001e*/ 	.short	0x00a8


	//----- nvinfo : EIATTR_NUM_BARRIERS
	.align		4
        /*0020*/ 	.byte	0x02, 0x4c
        /*0022*/ 	.byte	0x01
	.zero		1


	//----- nvinfo : EIATTR_EXTERNS
	.align		4
        /*0024*/ 	.byte	0x04, 0x0f
        /*0026*/ 	.short	(.L_25 - .L_24)


	//   ....[0]....
	.align		4
.L_24:
        /*0028*/ 	.word	index@(__assertfail)


	//----- nvinfo : EIATTR_ANNOTATIONS
	.align		4
.L_25:
        /*002c*/ 	.byte	0x04, 0x55
        /*002e*/ 	.short	(.L_27 - .L_26)


	//   ....[0]....
.L_26:
        /*0030*/ 	.word	0x00000001
        /*0034*/ 	.byte	0x80, 0x06, 0x00, 0x00, 0x01, 0x00, 0x00, 0x00, 0xa0, 0x06, 0x00, 0x00, 0x01, 0x00, 0x00, 0x00
        /* <DEDUP_REMOVED lines=713> */
        /*2cd4*/ 	.byte	0x20, 0xaf, 0x01, 0x00, 0x01, 0x00, 0x00, 0x00, 0x40, 0xaf, 0x01, 0x00


	//----- nvinfo : EIATTR_MERCURY_ISA_VERSION
	.align		4
.L_27:
        /*2ce0*/ 	.byte	0x03, 0x5f
        /*2ce2*/ 	.short	0x0101


	//----- nvinfo : EIATTR_INT_WARP_WIDE_INSTR_OFFSETS
	.align		4
        /*2ce4*/ 	.byte	0x04, 0x31
        /*2ce6*/ 	.short	(.L_29 - .L_28)


	//   ....[0]....
.L_28:
        /*2ce8*/ 	.word	0x000004e0


	//   ....[1]....
        /*2cec*/ 	.word	0x000004f0


	//   ....[2]....
        /*2cf0*/ 	.word	0x00000580


	//----- nvinfo : EIATTR_COOP_GROUP_MASK_REGIDS
	.align		4
.L_29:
        /*2cf4*/ 	.byte	0x04, 0x29
        /*2cf6*/ 	.short	(.L_31 - .L_30)


	//   ....[0]....
.L_30:
        /*2cf8*/ 	.word	0xffffffff


	//   ....[1]....
        /*2cfc*/ 	.word	0xffffffff


	//   ....[2]....
        /*2d00*/ 	.word	0xffffffff


	//   ....[3]....
        /*2d04*/ 	.word	0xffffffff


	//   ....[4]....
        /*2d08*/ 	.word	0xffffffff


	//----- nvinfo : EIATTR_COOP_GROUP_INSTR_OFFSETS
	.align		4
.L_31:
        /*2d0c*/ 	.byte	0x04, 0x28
        /*2d0e*/ 	.short	(.L_33 - .L_32)


	//   ....[0]....
.L_32:
        /*2d10*/ 	.word	0x00000070


	//   ....[1]....
        /*2d14*/ 	.word	0x00000080


	//   ....[2]....
        /*2d18*/ 	.word	0x000001a0


	//   ....[3]....
        /*2d1c*/ 	.word	0x00000390


	//   ....[4]....
        /*2d20*/ 	.word	0x00001150


	//----- nvinfo : EIATTR_REG_RECONFIG
	.align		4
.L_33:
        /*2d24*/ 	.byte	0x01, 0x54
	.zero		2


	//----- nvinfo : EIATTR_SYSCALL_OFFSETS
	.align		4
        /*2d28*/ 	.byte	0x04, 0x46
        /*2d2a*/ 	.short	(.L_35 - .L_34)


	//   ....[0]....
.L_34:
        /*2d2c*/ 	.word	0x00001300


	//----- nvinfo : EIATTR_MBARRIER_INSTR_OFFSETS
	.align		4
.L_35:
        /*2d30*/ 	.byte	0x04, 0x39
        /*2d32*/ 	.short	(.L_37 - .L_36)


	//   ....[0]....
.L_36:
        /*2d34*/ 	.word	0x00000320
        /*2d38*/ 	.word	0x000000ff
        /*2d3c*/ 	.word	0x00000000
        /*2d40*/ 	.short	0x0100
        /*2d42*/ 	.byte	0x08
	.zero		1


	//   ....[1]....
        /*2d44*/ 	.word	0x00000330
        /*2d48*/ 	.word	0x000000ff
        /*2d4c*/ 	.word	0x00000018
        /*2d50*/ 	.short	0x0100
        /*2d52*/ 	.byte	0x08
	.zero		1


	//   ....[2]....
        /*2d54*/ 	.word	0x00000340
        /*2d58*/ 	.word	0x000000ff
        /*2d5c*/ 	.word	0x00000008
        /*2d60*/ 	.short	0x0100
        /*2d62*/ 	.byte	0x08
	.zero		1


	//   ....[3]....
        /*2d64*/ 	.word	0x00000350
        /*2d68*/ 	.word	0x000000ff
        /*2d6c*/ 	.word	0x00000020
        /*2d70*/ 	.short	0x0100
        /*2d72*/ 	.byte	0x08
	.zero		1


	//   ....[4]....
        /*2d74*/ 	.word	0x00000360
        /*2d78*/ 	.word	0x000000ff
        /*2d7c*/ 	.word	0x00000010
        /*2d80*/ 	.short	0x0100
        /*2d82*/ 	.byte	0x08
	.zero		1


	//   ....[5]....
        /*2d84*/ 	.word	0x00000370
        /*2d88*/ 	.word	0x000000ff
        /*2d8c*/ 	.word	0x00000028
        /*2d90*/ 	.short	0x0100
        /*2d92*/ 	.byte	0x08
	.zero		1


	//   ....[6]....
        /*2d94*/ 	.word	0x00000600
        /*2d98*/ 	.word	0x000000ff
        /*2d9c*/ 	.word	0x00000040
        /*2da0*/ 	.short	0x0100
        /*2da2*/ 	.byte	0x10
	.zero		1


	//   ....[7]....
        /*2da4*/ 	.word	0x00000690
        /*2da8*/ 	.word	0x000000ff
        /*2dac*/ 	.word	0x00000048
        /*2db0*/ 	.short	0x0100
        /*2db2*/ 	.byte	0x10
	.zero		1


	//   ....[8]....
        /*2db4*/ 	.word	0x000013a0
        /*2db8*/ 	.word	0x00000003
        /*2dbc*/ 	.word	0x00000000
        /*2dc0*/ 	.short	0x010a
        /*2dc2*/ 	.byte	0x3f
	.zero		1


	//   ....[9]....
        /*2dc4*/ 	.word	0x000013e0
        /*2dc8*/ 	.word	0x00000003
        /*2dcc*/ 	.word	0x00000000
        /*2dd0*/ 	.short	0x010a
        /*2dd2*/ 	.byte	0x3f
	.zero		1


	//   ....[10]....
        /*2dd4*/ 	.word	0x000049d0
        /*2dd8*/ 	.word	0x000000ff
        /*2ddc*/ 	.word	0x00000000
        /*2de0*/ 	.short	0x010a
        /*2de2*/ 	.byte	0x08
	.zero		1


	//   ....[11]....
        /*2de4*/ 	.word	0x00004a10
        /*2de8*/ 	.word	0x000000ff
        /*2dec*/ 	.word	0x00000000
        /*2df0*/ 	.short	0x010a
        /*2df2*/ 	.byte	0x08
	.zero		1


	//   ....[12]....
        /*2df4*/ 	.word	0x00008ae0
        /*2df8*/ 	.word	0x000000ff
        /*2dfc*/ 	.word	0x00000000
        /*2e00*/ 	.short	0x0101
        /*2e02*/ 	.byte	0x07
	.zero		1


	//   ....[13]....
        /*2e04*/ 	.word	0x00008cf0
        /*2e08*/ 	.word	0x000000ff
        /*2e0c*/ 	.word	0x00000000
        /*2e10*/ 	.short	0x0101
        /*2e12*/ 	.byte	0x06
	.zero		1


	//   ....[14]....
        /*2e14*/ 	.word	0x0001a9b0
        /*2e18*/ 	.word	0x0000000a
        /*2e1c*/ 	.word	0x00000018
        /*2e20*/ 	.short	0x010a
        /*2e22*/ 	.byte	0x3f
	.zero		1


	//   ....[15]....
        /*2e24*/ 	.word	0x0001ae40
        /*2e28*/ 	.word	0x00000002
        /*2e2c*/ 	.word	0x00000048
        /*2e30*/ 	.short	0x0101
        /*2e32*/ 	.byte	0x3f
	.zero		1


	//   ....[16]....
        /*2e34*/ 	.word	0x0001b640
        /*2e38*/ 	.word	0x00000005
        /*2e3c*/ 	.word	0x00000000
        /*2e40*/ 	.short	0x010a
        /*2e42*/ 	.byte	0x3f
	.zero		1


	//   ....[17]....
        /*2e44*/ 	.word	0x0001b6d0
        /*2e48*/ 	.word	0x00000007
        /*2e4c*/ 	.word	0x00000000
        /*2e50*/ 	.short	0x010a
        /*2e52*/ 	.byte	0x3f
	.zero		1


	//   ....[18]....
        /*2e54*/ 	.word	0x0001b760
        /*2e58*/ 	.word	0x00000003
        /*2e5c*/ 	.word	0x00000000
        /*2e60*/ 	.short	0x010a
        /*2e62*/ 	.byte	0x3f
	.zero		1


	//   ....[19]....
        /*2e64*/ 	.word	0x0001b7c0
        /*2e68*/ 	.word	0x00000003
        /*2e6c*/ 	.word	0x00000000
        /*2e70*/ 	.short	0x010a
        /*2e72*/ 	.byte	0x3f
	.zero		1


	//   ....[20]....
        /*2e74*/ 	.word	0x0001b820
        /*2e78*/ 	.word	0x00000005
        /*2e7c*/ 	.word	0x00000000
        /*2e80*/ 	.short	0x010a
        /*2e82*/ 	.byte	0x3f
	.zero		1


	//   ....[21]....
        /*2e84*/ 	.word	0x0001b8f0
        /*2e88*/ 	.word	0x0000000a
        /*2e8c*/ 	.word	0x00000018
        /*2e90*/ 	.short	0x010a
        /*2e92*/ 	.byte	0x3f
	.zero		1


	//   ....[22]....
        /*2e94*/ 	.word	0x0001b9c0
        /*2e98*/ 	.word	0x00000005
        /*2e9c*/ 	.word	0x00000000
        /*2ea0*/ 	.short	0x010a
        /*2ea2*/ 	.byte	0x3f
	.zero		1


	//   ....[23]....
        /*2ea4*/ 	.word	0x0001ba10
        /*2ea8*/ 	.word	0x00000007
        /*2eac*/ 	.word	0x00000000
        /*2eb0*/ 	.short	0x010a
        /*2eb2*/ 	.byte	0x3f
	.zero		1


	//----- nvinfo : EIATTR_NUM_MBARRIERS
	.align		4
.L_37:
        /*2eb4*/ 	.byte	0x03, 0x38
        /*2eb6*/ 	.short	0x0008


	//----- nvinfo : EIATTR_EXIT_INSTR_OFFSETS
	.align		4
        /*2eb8*/ 	.byte	0x04, 0x1c
        /*2eba*/ 	.short	(.L_39 - .L_38)


	//   ....[0]....
.L_38:
        /*2ebc*/ 	.word	0x00000700


	//   ....[1]....
        /*2ec0*/ 	.word	0x00001070


	//   ....[2]....
        /*2ec4*/ 	.word	0x00019f00


	//   ....[3]....
        /*2ec8*/ 	.word	0x0001a610


	//   ....[4]....
        /*2ecc*/ 	.word	0x0001b7b0


	//----- nvinfo : EIATTR_MAX_THREADS
	.align		4
.L_39:
        /*2ed0*/ 	.byte	0x04, 0x05
        /*2ed2*/ 	.short	(.L_41 - .L_40)
.L_40:
        /*2ed4*/ 	.word	0x00000180
        /*2ed8*/ 	.word	0x00000001
        /*2edc*/ 	.word	0x00000001


	//----- nvinfo : EIATTR_CRS_STACK_SIZE
	.align		4
.L_41:
        /*2ee0*/ 	.byte	0x04, 0x1e
        /*2ee2*/ 	.short	(.L_43 - .L_42)
.L_42:
        /*2ee4*/ 	.word	0x00000000


	//----- nvinfo : EIATTR_CBANK_PARAM_SIZE
	.align		4
.L_43:
        /*2ee8*/ 	.byte	0x03, 0x19
        /*2eea*/ 	.short	0x0470


	//----- nvinfo : EIATTR_PARAM_CBANK
	.align		4
        /*2eec*/ 	.byte	0x04, 0x0a
        /*2eee*/ 	.short	(.L_45 - .L_44)
	.align		4
.L_44:
        /*2ef0*/ 	.word	index@(.nv.constant0._ZN7cutlass13device_kernelINS_4gemm6kernel13GemmUniversalIN4cute5tupleIJiiiiEEENS1_10collective13CollectiveMmaINS1_34MainloopSm90TmaGmmaWarpSpecializedILi3ENS5_IJNS4_1CILi1EEESB_SB_EEENS1_35KernelTmaWarpSpecializedCooperativeEEENS5_IJNSA_ILi256EEESF_NSA_ILi64EEEEEENS_10bfloat16_tENS5_IJSB_llEEESI_NS5_IJlSB_lEEENS4_8TiledMMAINS4_8MMA_AtomIJNS4_4SM904GMMA28MMA_64x256x16_F32BF16BF16_SSILNSO_5MajorE1ELSQ_0ELNSO_7ScaleInE1ELSR_1EEEEEENS4_6LayoutINS5_IJNSA_ILi2EEESB_SB_EEENS5_IJSB_NSA_ILi0EEESX_EEEEENS5_IJNS4_10UnderscoreES10_S10_EEEEENS4_13SM90_TMA_LOADENS4_14ComposedLayoutINS4_7SwizzleILi3ELi4ELi3EEENS4_18smem_ptr_flag_bitsILi16EEENSU_INS5_IJSG_NSA_ILi8EEEEEENS5_IJSB_SG_EEEEEEEvNS4_8identityES13_NS14_IS16_S18_NSU_INS5_IJS19_SG_EEENS5_IJSG_SB_EEEEEEEvS1E_EENS_8epilogue10collective6detail29Sm90TmaWarpSpecializedAdapterINS1L_15DefaultEpilogueISI_SK_SK_NS1K_6thread17LinearCombinationISI_Li1EffLNS1P_9ScaleType4KindE0ELNS_15FloatRoundStyleE2ESI_EENS1_15EpilogueDefaultEEEEEvvEEEEvNT_6ParamsE)
        /*2ef4*/ 	.short	0x0210
        /*2ef6*/ 	.short	0x0470


	//----- nvinfo : EIATTR_SW_WAR
	.align		4
.L_45:
        /*2ef8*/ 	.byte	0x04, 0x36
        /*2efa*/ 	.short	(.L_47 - .L_46)
.L_46:
        /*2efc*/ 	.word	0x00000008
.L_47:


//--------------------- .nv.callgraph             --------------------------
	.section	.nv.callgraph,"",@"SHT_CUDA_CALLGRAPH"
	.align	4
	.sectionentsize	8
	.align		4
        /*0000*/ 	.word	0x00000000
	.align		4
        /*0004*/ 	.word	0xffffffff
	.align		4
        /*0008*/ 	.word	index@(_ZN7cutlass13device_kernelINS_4gemm6kernel13GemmUniversalIN4cute5tupleIJiiiiEEENS1_10collective13CollectiveMmaINS1_34MainloopSm90TmaGmmaWarpSpecializedILi3ENS5_IJNS4_1CILi1EEESB_SB_EEENS1_35KernelTmaWarpSpecializedCooperativeEEENS5_IJNSA_ILi256EEESF_NSA_ILi64EEEEEENS_10bfloat16_tENS5_IJSB_llEEESI_NS5_IJlSB_lEEENS4_8TiledMMAINS4_8MMA_AtomIJNS4_4SM904GMMA28MMA_64x256x16_F32BF16BF16_SSILNSO_5MajorE1ELSQ_0ELNSO_7ScaleInE1ELSR_1EEEEEENS4_6LayoutINS5_IJNSA_ILi2EEESB_SB_EEENS5_IJSB_NSA_ILi0EEESX_EEEEENS5_IJNS4_10UnderscoreES10_S10_EEEEENS4_13SM90_TMA_LOADENS4_14ComposedLayoutINS4_7SwizzleILi3ELi4ELi3EEENS4_18smem_ptr_flag_bitsILi16EEENSU_INS5_IJSG_NSA_ILi8EEEEEENS5_IJSB_SG_EEEEEEEvNS4_8identityES13_NS14_IS16_S18_NSU_INS5_IJS19_SG_EEENS5_IJSG_SB_EEEEEEEvS1E_EENS_8epilogue10collective6detail29Sm90TmaWarpSpecializedAdapterINS1L_15DefaultEpilogueISI_SK_SK_NS1K_6thread17LinearCombinationISI_Li1EffLNS1P_9ScaleType4KindE0ELNS_15FloatRoundStyleE2ESI_EENS1_15EpilogueDefaultEEEEEvvEEEEvNT_6ParamsE)
	.align		4
        /*000c*/ 	.word	index@(__assertfail)
	.align		4
        /*0010*/ 	.word	0x00000000
	.align		4
        /*0014*/ 	.word	0xfffffffe
	.align		4
        /*0018*/ 	.word	0x00000000
	.align		4
        /*001c*/ 	.word	0xfffffffd
	.align		4
        /*0020*/ 	.word	0x00000000
	.align		4
        /*0024*/ 	.word	0xfffffffc


//--------------------- .nv.constant4             --------------------------
	.section	.nv.constant4,"a",@progbits
	.align	8
	.align		8
.nv.constant4:
        /*0000*/ 	.dword	__assertfail
	.align		8
        /*0008*/ 	.dword	__unnamed_1
	.align		8
        /*0010*/ 	.dword	_ZN40_INTERNAL_0f3b767d_4_k_cu_6e3a3f67_197024cuda3std3__45__cpo5beginE
	.align		8
        /*0018*/ 	.dword	_ZN40_INTERNAL_0f3b767d_4_k_cu_6e3a3f67_197024cuda3std3__45__cpo3endE
	.align		8
        /*0020*/ 	.dword	_ZN40_INTERNAL_0f3b767d_4_k_cu_6e3a3f67_197024cuda3std3__45__cpo6cbeginE
	.align		8
        /*0028*/ 	.dword	_ZN40_INTERNAL_0f3b767d_4_k_cu_6e3a3f67_197024cuda3std3__45__cpo4cendE
	.align		8
        /*0030*/ 	.dword	_ZN40_INTERNAL_0f3b767d_4_k_cu_6e3a3f67_197024cuda3std3__442_GLOBAL__N__0f3b767d_4_k_cu_6e3a3f67_197026ignoreE
	.align		8
        /*0038*/ 	.dword	_ZN40_INTERNAL_0f3b767d_4_k_cu_6e3a3f67_197024cuda3std3__419piecewise_constructE
	.align		8
        /*0040*/ 	.dword	_ZN40_INTERNAL_0f3b767d_4_k_cu_6e3a3f67_197024cuda3std3__48in_placeE
	.align		8
        /*0048*/ 	.dword	_ZN40_INTERNAL_0f3b767d_4_k_cu_6e3a3f67_197024cuda3std6ranges3__45__cpo4swapE
	.align		8
        /*0050*/ 	.dword	_ZN40_INTERNAL_0f3b767d_4_k_cu_6e3a3f67_197024cuda3std6ranges3__45__cpo9iter_moveE
	.align		8
        /*0058*/ 	.dword	_ZN40_INTERNAL_0f3b767d_4_k_cu_6e3a3f67_197024cute7productE
	.align		8
        /*0060*/ 	.dword	_ZN40_INTERNAL_0f3b767d_4_k_cu_6e3a3f67_197024cute1_E
	.align		8
        /*0068*/ 	.dword	$str$22
	.align		8
        /*0070*/ 	.dword	$str$23


//--------------------- .text._ZN7cutlass13device_kernelINS_4gemm6kernel13GemmUniversalIN4cute5tupleIJiiiiEEENS1_10collective13CollectiveMmaINS1_34MainloopSm90TmaGmmaWarpSpecializedILi3ENS5_IJNS4_1CILi1EEESB_SB_EEENS1_35KernelTmaWarpSpecializedCooperativeEEENS5_IJNSA_ILi256EEESF_NSA_ILi64EEEEEENS_10bfloat16_tENS5_IJSB_llEEESI_NS5_IJlSB_lEEENS4_8TiledMMAINS4_8MMA_AtomIJNS4_4SM904GMMA28MMA_64x256x16_F32BF16BF16_SSILNSO_5MajorE1ELSQ_0ELNSO_7ScaleInE1ELSR_1EEEEEENS4_6LayoutINS5_IJNSA_ILi2EEESB_SB_EEENS5_IJSB_NSA_ILi0EEESX_EEEEENS5_IJNS4_10UnderscoreES10_S10_EEEEENS4_13SM90_TMA_LOADENS4_14ComposedLayoutINS4_7SwizzleILi3ELi4ELi3EEENS4_18smem_ptr_flag_bitsILi16EEENSU_INS5_IJSG_NSA_ILi8EEEEEENS5_IJSB_SG_EEEEEEEvNS4_8identityES13_NS14_IS16_S18_NSU_INS5_IJS19_SG_EEENS5_IJSG_SB_EEEEEEEvS1E_EENS_8epilogue10collective6detail29Sm90TmaWarpSpecializedAdapterINS1L_15DefaultEpilogueISI_SK_SK_NS1K_6thread17LinearCombinationISI_Li1EffLNS1P_9ScaleType4KindE0ELNS_15FloatRoundStyleE2ESI_EENS1_15EpilogueDefaultEEEEEvvEEEEvNT_6ParamsE --------------------------
	.section	.text._ZN7cutlass13device_kernelINS_4gemm6kernel13GemmUniversalIN4cute5tupleIJiiiiEEENS1_10collective13CollectiveMmaINS1_34MainloopSm90TmaGmmaWarpSpecializedILi3ENS5_IJNS4_1CILi1EEESB_SB_EEENS1_35KernelTmaWarpSpecializedCooperativeEEENS5_IJNSA_ILi256EEESF_NSA_ILi64EEEEEENS_10bfloat16_tENS5_IJSB_llEEESI_NS5_IJlSB_lEEENS4_8TiledMMAINS4_8MMA_AtomIJNS4_4SM904GMMA28MMA_64x256x16_F32BF16BF16_SSILNSO_5MajorE1ELSQ_0ELNSO_7ScaleInE1ELSR_1EEEEEENS4_6LayoutINS5_IJNSA_ILi2EEESB_SB_EEENS5_IJSB_NSA_ILi0EEESX_EEEEENS5_IJNS4_10UnderscoreES10_S10_EEEEENS4_13SM90_TMA_LOADENS4_14ComposedLayoutINS4_7SwizzleILi3ELi4ELi3EEENS4_18smem_ptr_flag_bitsILi16EEENSU_INS5_IJSG_NSA_ILi8EEEEEENS5_IJSB_SG_EEEEEEEvNS4_8identityES13_NS14_IS16_S18_NSU_INS5_IJS19_SG_EEENS5_IJSG_SB_EEEEEEEvS1E_EENS_8epilogue10collective6detail29Sm90TmaWarpSpecializedAdapterINS1L_15DefaultEpilogueISI_SK_SK_NS1K_6thread17LinearCombinationISI_Li1EffLNS1P_9ScaleType4KindE0ELNS_15FloatRoundStyleE2ESI_EENS1_15EpilogueDefaultEEEEEvvEEEEvNT_6ParamsE,"ax",@progbits
	.align	128
.text._ZN7cutlass13device_kernelINS_4gemm6kernel13GemmUniversalIN4cute5tupleIJiiiiEEENS1_10collective13CollectiveMmaINS1_34MainloopSm90TmaGmmaWarpSpecializedILi3ENS5_IJNS4_1CILi1EEESB_SB_EEENS1_35KernelTmaWarpSpecializedCooperativeEEENS5_IJNSA_ILi256EEESF_NSA_ILi64EEEEEENS_10bfloat16_tENS5_IJSB_llEEESI_NS5_IJlSB_lEEENS4_8TiledMMAINS4_8MMA_AtomIJNS4_4SM904GMMA28MMA_64x256x16_F32BF16BF16_SSILNSO_5MajorE1ELSQ_0ELNSO_7ScaleInE1ELSR_1EEEEEENS4_6LayoutINS5_IJNSA_ILi2EEESB_SB_EEENS5_IJSB_NSA_ILi0EEESX_EEEEENS5_IJNS4_10UnderscoreES10_S10_EEEEENS4_13SM90_TMA_LOADENS4_14ComposedLayoutINS4_7SwizzleILi3ELi4ELi3EEENS4_18smem_ptr_flag_bitsILi16EEENSU_INS5_IJSG_NSA_ILi8EEEEEENS5_IJSB_SG_EEEEEEEvNS4_8identityES13_NS14_IS16_S18_NSU_INS5_IJS19_SG_EEENS5_IJSG_SB_EEEEEEEvS1E_EENS_8epilogue10collective6detail29Sm90TmaWarpSpecializedAdapterINS1L_15DefaultEpilogueISI_SK_SK_NS1K_6thread17LinearCombinationISI_Li1EffLNS1P_9ScaleType4KindE0ELNS_15FloatRoundStyleE2ESI_EENS1_15EpilogueDefaultEEEEEvvEEEEvNT_6ParamsE:
        .type           _ZN7cutlass13device_kernelINS_4gemm6kernel13GemmUniversalIN4cute5tupleIJiiiiEEENS1_10collective13CollectiveMmaINS1_34MainloopSm90TmaGmmaWarpSpecializedILi3ENS5_IJNS4_1CILi1EEESB_SB_EEENS1_35KernelTmaWarpSpecializedCooperativeEEENS5_IJNSA_ILi256EEESF_NSA_ILi64EEEEEENS_10bfloat16_tENS5_IJSB_llEEESI_NS5_IJlSB_lEEENS4_8TiledMMAINS4_8MMA_AtomIJNS4_4SM904GMMA28MMA_64x256x16_F32BF16BF16_SSILNSO_5MajorE1ELSQ_0ELNSO_7ScaleInE1ELSR_1EEEEEENS4_6LayoutINS5_IJNSA_ILi2EEESB_SB_EEENS5_IJSB_NSA_ILi0EEESX_EEEEENS5_IJNS4_10UnderscoreES10_S10_EEEEENS4_13SM90_TMA_LOADENS4_14ComposedLayoutINS4_7SwizzleILi3ELi4ELi3EEENS4_18smem_ptr_flag_bitsILi16EEENSU_INS5_IJSG_NSA_ILi8EEEEEENS5_IJSB_SG_EEEEEEEvNS4_8identityES13_NS14_IS16_S18_NSU_INS5_IJS19_SG_EEENS5_IJSG_SB_EEEEEEEvS1E_EENS_8epilogue10collective6detail29Sm90TmaWarpSpecializedAdapterINS1L_15DefaultEpilogueISI_SK_SK_NS1K_6thread17LinearCombinationISI_Li1EffLNS1P_9ScaleType4KindE0ELNS_15FloatRoundStyleE2ESI_EENS1_15EpilogueDefaultEEEEEvvEEEEvNT_6ParamsE,@function
        .size           _ZN7cutlass13device_kernelINS_4gemm6kernel13GemmUniversalIN4cute5tupleIJiiiiEEENS1_10collective13CollectiveMmaINS1_34MainloopSm90TmaGmmaWarpSpecializedILi3ENS5_IJNS4_1CILi1EEESB_SB_EEENS1_35KernelTmaWarpSpecializedCooperativeEEENS5_IJNSA_ILi256EEESF_NSA_ILi64EEEEEENS_10bfloat16_tENS5_IJSB_llEEESI_NS5_IJlSB_lEEENS4_8TiledMMAINS4_8MMA_AtomIJNS4_4SM904GMMA28MMA_64x256x16_F32BF16BF16_SSILNSO_5MajorE1ELSQ_0ELNSO_7ScaleInE1ELSR_1EEEEEENS4_6LayoutINS5_IJNSA_ILi2EEESB_SB_EEENS5_IJSB_NSA_ILi0EEESX_EEEEENS5_IJNS4_10UnderscoreES10_S10_EEEEENS4_13SM90_TMA_LOADENS4_14ComposedLayoutINS4_7SwizzleILi3ELi4ELi3EEENS4_18smem_ptr_flag_bitsILi16EEENSU_INS5_IJSG_NSA_ILi8EEEEEENS5_IJSB_SG_EEEEEEEvNS4_8identityES13_NS14_IS16_S18_NSU_INS5_IJS19_SG_EEENS5_IJSG_SB_EEEEEEEvS1E_EENS_8epilogue10collective6detail29Sm90TmaWarpSpecializedAdapterINS1L_15DefaultEpilogueISI_SK_SK_NS1K_6thread17LinearCombinationISI_Li1EffLNS1P_9ScaleType4KindE0ELNS_15FloatRoundStyleE2ESI_EENS1_15EpilogueDefaultEEEEEvvEEEEvNT_6ParamsE,(.L_x_574 - _ZN7cutlass13device_kernelINS_4gemm6kernel13GemmUniversalIN4cute5tupleIJiiiiEEENS1_10collective13CollectiveMmaINS1_34MainloopSm90TmaGmmaWarpSpecializedILi3ENS5_IJNS4_1CILi1EEESB_SB_EEENS1_35KernelTmaWarpSpecializedCooperativeEEENS5_IJNSA_ILi256EEESF_NSA_ILi64EEEEEENS_10bfloat16_tENS5_IJSB_llEEESI_NS5_IJlSB_lEEENS4_8TiledMMAINS4_8MMA_AtomIJNS4_4SM904GMMA28MMA_64x256x16_F32BF16BF16_SSILNSO_5MajorE1ELSQ_0ELNSO_7ScaleInE1ELSR_1EEEEEENS4_6LayoutINS5_IJNSA_ILi2EEESB_SB_EEENS5_IJSB_NSA_ILi0EEESX_EEEEENS5_IJNS4_10UnderscoreES10_S10_EEEEENS4_13SM90_TMA_LOADENS4_14ComposedLayoutINS4_7SwizzleILi3ELi4ELi3EEENS4_18smem_ptr_flag_bitsILi16EEENSU_INS5_IJSG_NSA_ILi8EEEEEENS5_IJSB_SG_EEEEEEEvNS4_8identityES13_NS14_IS16_S18_NSU_INS5_IJS19_SG_EEENS5_IJSG_SB_EEEEEEEvS1E_EENS_8epilogue10collective6detail29Sm90TmaWarpSpecializedAdapterINS1L_15DefaultEpilogueISI_SK_SK_NS1K_6thread17LinearCombinationISI_Li1EffLNS1P_9ScaleType4KindE0ELNS_15FloatRoundStyleE2ESI_EENS1_15EpilogueDefaultEEEEEvvEEEEvNT_6ParamsE)
        .other          _ZN7cutlass13device_kernelINS_4gemm6kernel13GemmUniversalIN4cute5tupleIJiiiiEEENS1_10collective13CollectiveMmaINS1_34MainloopSm90TmaGmmaWarpSpecializedILi3ENS5_IJNS4_1CILi1EEESB_SB_EEENS1_35KernelTmaWarpSpecializedCooperativeEEENS5_IJNSA_ILi256EEESF_NSA_ILi64EEEEEENS_10bfloat16_tENS5_IJSB_llEEESI_NS5_IJlSB_lEEENS4_8TiledMMAINS4_8MMA_AtomIJNS4_4SM904GMMA28MMA_64x256x16_F32BF16BF16_SSILNSO_5MajorE1ELSQ_0ELNSO_7ScaleInE1ELSR_1EEEEEENS4_6LayoutINS5_IJNSA_ILi2EEESB_SB_EEENS5_IJSB_NSA_ILi0EEESX_EEEEENS5_IJNS4_10UnderscoreES10_S10_EEEEENS4_13SM90_TMA_LOADENS4_14ComposedLayoutINS4_7SwizzleILi3ELi4ELi3EEENS4_18smem_ptr_flag_bitsILi16EEENSU_INS5_IJSG_NSA_ILi8EEEEEENS5_IJSB_SG_EEEEEEEvNS4_8identityES13_NS14_IS16_S18_NSU_INS5_IJS19_SG_EEENS5_IJSG_SB_EEEEEEEvS1E_EENS_8epilogue10collective6detail29Sm90TmaWarpSpecializedAdapterINS1L_15DefaultEpilogueISI_SK_SK_NS1K_6thread17LinearCombinationISI_Li1EffLNS1P_9ScaleType4KindE0ELNS_15FloatRoundStyleE2ESI_EENS1_15EpilogueDefaultEEEEEvvEEEEvNT_6ParamsE,@"STO_CUDA_ENTRY STV_DEFAULT"
_ZN7cutlass13device_kernelINS_4gemm6kernel13GemmUniversalIN4cute5tupleIJiiiiEEENS1_10collective13CollectiveMmaINS1_34MainloopSm90TmaGmmaWarpSpecializedILi3ENS5_IJNS4_1CILi1EEESB_SB_EEENS1_35KernelTmaWarpSpecializedCooperativeEEENS5_IJNSA_ILi256EEESF_NSA_ILi64EEEEEENS_10bfloat16_tENS5_IJSB_llEEESI_NS5_IJlSB_lEEENS4_8TiledMMAINS4_8MMA_AtomIJNS4_4SM904GMMA28MMA_64x256x16_F32BF16BF16_SSILNSO_5MajorE1ELSQ_0ELNSO_7ScaleInE1ELSR_1EEEEEENS4_6LayoutINS5_IJNSA_ILi2EEESB_SB_EEENS5_IJSB_NSA_ILi0EEESX_EEEEENS5_IJNS4_10UnderscoreES10_S10_EEEEENS4_13SM90_TMA_LOADENS4_14ComposedLayoutINS4_7SwizzleILi3ELi4ELi3EEENS4_18smem_ptr_flag_bitsILi16EEENSU_INS5_IJSG_NSA_ILi8EEEEEENS5_IJSB_SG_EEEEEEEvNS4_8identityES13_NS14_IS16_S18_NSU_INS5_IJS19_SG_EEENS5_IJSG_SB_EEEEEEEvS1E_EENS_8epilogue10collective6detail29Sm90TmaWarpSpecializedAdapterINS1L_15DefaultEpilogueISI_SK_SK_NS1K_6thread17LinearCombinationISI_Li1EffLNS1P_9ScaleType4KindE0ELNS_15FloatRoundStyleE2ESI_EENS1_15EpilogueDefaultEEEEEvvEEEEvNT_6ParamsE:
[----:B------:R-:W0:Y:S02]  /*0000*/  LDC R1, c[0x0][0x28] ;  /* 0x00000a00ff017b82 */ /* 0x000e240000000800 */
[----:B0-----:R-:W-:Y:S01]  /*0010*/  VIADD R1, R1, 0xfffff878 ;  /* 0xfffff87801017836 */ /* 0x001fe20000000000 */
[----:B------:R-:W0:Y:S01]  /*0020*/  S2R R2, SR_TID.X ;  /* 0x0000000000027919 */ /* 0x000e220000002100 */
[----:B------:R-:W-:Y:S01]  /*0030*/  ELECT P0, URZ, PT ;  /* 0x00000000003f782f */ /* 0x000fe20003800000 */
[----:B------:R-:W-:Y:S01]  /*0040*/  BSSY B0, `(.L_x_0) ;  /* 0x0000015000007945 */ /* 0x000fe20003800000 */
[--C-:B0-----:R-:W-:Y:S02]  /*0050*/  SHF.R.U32.HI R0, RZ, 0x5, R2.reuse ;  /* 0x00000005ff007819 */ /* 0x101fe40000011602 */
[----:B------:R-:W-:-:S03]  /*0060*/  SHF.R.U32.HI R160, RZ, 0x7, R2 ;  /* 0x00000007ffa07819 */ /* 0x000fc60000011602 */
[----:B------:R-:W0:Y:S04]  /*0070*/  SHFL.IDX PT, R3, R0, RZ, 0x1f ;  /* 0x00001fff00037589 */ /* 0x000e2800000e0000 */
[----:B------:R-:W1:Y:S01]  /*0080*/  SHFL.IDX PT, R2, R160, RZ, 0x1f ;  /* 0x00001fffa0027589 */ /* 0x000e6200000e0000 */
[----:B0-----:R-:W-:Y:S02]  /*0090*/  R2UR UR10, R3 ;  /* 0x00000000030a72ca */ /* 0x001fe400000e0000 */
[----:B-1----:R-:W-:-:S11]  /*00a0*/  R2UR UR5, R2 ;  /* 0x00000000020572ca */ /* 0x002fd600000e0000 */
[----:B------:R-:W-:Y:S02]  /*00b0*/  USHF.R.S32.HI UR4, URZ, 0x1f, UR10 ;  /* 0x0000001f3f047899 */ /* 0x000fe4000801140a */
[----:B------:R-:W-:Y:S02]  /*00c0*/  ISETP.NE.OR P0, PT, RZ, UR10, !P0 ;  /* 0x0000000aff007c0c */ /* 0x000fe4000c705670 */
[----:B------:R-:W-:-:S04]  /*00d0*/  ULEA.HI UR4, UR4, UR10, URZ, 0x2 ;  /* 0x0000000a04047291 */ /* 0x000fc8000f8f103f */
[----:B------:R-:W-:-:S04]  /*00e0*/  ULOP3.LUT UR4, UR4, 0xfffffffc, URZ, 0xc0, !UPT ;  /* 0xfffffffc04047892 */ /* 0x000fc8000f8ec03f */
[----:B------:R-:W-:-:S03]  /*00f0*/  UIADD3 UR10, UR10, -UR4, URZ ;  /* 0x800000040a0a7290 */ /* 0x000fc6000fffe03f */
[----:B------:R-:W-:Y:S09]  /*0100*/  @P0 BRA `(.L_x_1) ;  /* 0x0000000000200947 */ /* 0x000ff20003800000 */
[----:B------:R-:W-:Y:S02]  /*0110*/  ULDC.64 UR6, c[0x0][0x198] ;  /* 0x0000660000067ab9 */ /* 0x000fe40000000a00 */
[----:B------:R-:W-:Y:S02]  /*0120*/  UIADD3 UR8, UP0, UR6, 0xf0, URZ ;  /* 0x000000f006087890 */ /* 0x000fe4000ff1e03f */
[----:B------:R-:W-:Y:S02]  /*0130*/  UIADD3 UR6, UP1, UR6, 0x1f0, URZ ;  /* 0x000001f006067890 */ /* 0x000fe4000ff3e03f */
[----:B------:R-:W-:Y:S02]  /*0140*/  UIADD3.X UR9, URZ, UR7, URZ, UP0, !UPT ;  /* 0x000000073f097290 */ /* 0x000fe400087fe43f */
[----:B------:R-:W-:-:S07]  /*0150*/  UIADD3.X UR7, URZ, UR7, URZ, UP1, !UPT ;  /* 0x000000073f077290 */ /* 0x000fce0008ffe43f */
[----:B------:R0:W-:Y:S02]  /*0160*/  UTMACCTL.PF [UR8] ;  /* 0x00000000080079b9 */ /* 0x0001e40008040000 */
[----:B------:R0:W-:Y:S02]  /*0170*/  UTMACCTL.PF [UR6] ;  /* 0x00000000060079b9 */ /* 0x0001e40008040000 */
[----:B0-----:R-:W-:Y:S01]  /*0180*/  NOP ;  /* 0x0000000000007918 */ /* 0x001fe20000000000 */
.L_x_1:
[----:B------:R-:W-:Y:S05]  /*0190*/  BSYNC B0 ;  /* 0x0000000000007941 */ /* 0x000fea0003800000 */
.L_x_0:
[----:B------:R-:W0:Y:S01]  /*01a0*/  SHFL.IDX PT, R2, R0, RZ, 0x1f ;  /* 0x00001fff00027589 */ /* 0x000e2200000e0000 */
[----:B------:R-:W-:Y:S01]  /*01b0*/  UISETP.NE.AND UP0, UPT, UR10, 0x3, UPT ;  /* 0x000000030a00788c */ /* 0x000fe2000bf05270 */
[----:B------:R-:W-:Y:S01]  /*01c0*/  ISETP.NE.AND P1, PT, RZ, UR5, PT ;  /* 0x00000005ff007c0c */ /* 0x000fe2000bf25270 */
[----:B------:R-:W-:Y:S02]  /*01d0*/  UIADD3 UR18, UR5, -0x1, URZ ;  /* 0xffffffff05127890 */ /* 0x000fe4000fffe03f */
[----:B------:R-:W-:Y:S02]  /*01e0*/  UISETP.EQ.OR UP0, UPT, UR10, URZ, !UP0 ;  /* 0x0000003f0a00728c */ /* 0x000fe4000c702670 */
[----:B------:R-:W-:Y:S02]  /*01f0*/  UISETP.GE.U32.AND UP1, UPT, UR18, 0x2, UPT ;  /* 0x000000021200788c */ /* 0x000fe4000bf26070 */
[----:B------:R-:W-:-:S04]  /*0200*/  UISETP.EQ.AND UP0, UPT, UR5, URZ, UP0 ;  /* 0x0000003f0500728c */ /* 0x000fc80008702270 */
[----:B------:R-:W-:-:S04]  /*0210*/  USEL UR37, URZ, 0x1, !UP0 ;  /* 0x000000013f257887 */ /* 0x000fc8000c000000 */
[----:B------:R-:W-:Y:S01]  /*0220*/  USEL UR37, UR37, 0x2, UP1 ;  /* 0x0000000225257887 */ /* 0x000fe20008800000 */
[----:B0-----:R-:W-:-:S13]  /*0230*/  ISETP.NE.AND P0, PT, R2, RZ, PT ;  /* 0x000000ff0200720c */ /* 0x001fda0003f05270 */
[----:B------:R-:W-:Y:S05]  /*0240*/  @P0 BRA `(.L_x_2) ;  /* 0x0000000000500947 */ /* 0x000fea0003800000 */
[----:B------:R-:W0:Y:S01]  /*0250*/  S2UR UR8, SR_CgaCtaId ;  /* 0x00000000000879c3 */ /* 0x000e220000008800 */
[----:B------:R-:W-:Y:S01]  /*0260*/  UMOV UR4, 0x400 ;  /* 0x0000040000047882 */ /* 0x000fe20000000000 */
[----:B------:R-:W-:Y:S01]  /*0270*/  UMOV UR5, 0x1 ;  /* 0x0000000100057882 */ /* 0x000fe20000000000 */
[----:B------:R-:W-:Y:S01]  /*0280*/  UMOV UR6, 0x100 ;  /* 0x0000010000067882 */ /* 0x000fe20000000000 */
[----:B------:R-:W-:Y:S01]  /*0290*/  ELECT P0, URZ, PT ;  /* 0x00000000003f782f */ /* 0x000fe20003800000 */
[----:B------:R-:W-:-:S04]  /*02a0*/  UIADD3 UR6, -UR6, 0x100000, URZ ;  /* 0x0010000006067890 */ /* 0x000fc8000fffe13f */
[----:B------:R-:W-:Y:S02]  /*02b0*/  USHF.L.U32 UR7, UR6, 0xb, URZ ;  /* 0x0000000b06077899 */ /* 0x000fe4000800063f */
[----:B------:R-:W-:Y:S02]  /*02c0*/  USHF.L.U32 UR6, UR6, 0x1, URZ ;  /* 0x0000000106067899 */ /* 0x000fe4000800063f */
[----:B0-----:R-:W-:Y:S02]  /*02d0*/  ULEA UR8, UR8, UR4, 0x18 ;  /* 0x0000000408087291 */ /* 0x001fe4000f8ec03f */
[----:B------:R-:W-:-:S04]  /*02e0*/  UIADD3 UR4, -UR5, 0x100000, URZ ;  /* 0x0010000005047890 */ /* 0x000fc8000fffe13f */
[----:B------:R-:W-:Y:S02]  /*02f0*/  USHF.L.U32 UR5, UR4, 0xb, URZ ;  /* 0x0000000b04057899 */ /* 0x000fe4000800063f */
[----:B------:R-:W-:Y:S01]  /*0300*/  USHF.L.U32 UR4, UR4, 0x1, URZ ;  /* 0x0000000104047899 */ /* 0x000fe2000800063f */
[----:B------:R-:W0:Y:S11]  /*0310*/  FENCE.VIEW.ASYNC.S ;  /* 0x00000000000073c6 */ /* 0x000e360000000000 */
[----:B0-----:R0:W1:Y:S01]  /*0320*/  SYNCS.EXCH.64 URZ, [UR8], UR4 ;  /* 0x00000004083f75b2 */ /* 0x0010620008000100 */
[----:B------:R0:W2:Y:S01]  /*0330*/  SYNCS.EXCH.64 URZ, [UR8+0x18], UR6 ;  /* 0x00001806083f75b2 */ /* 0x0000a20008000100 */
[----:B------:R0:W3:Y:S01]  /*0340*/  SYNCS.EXCH.64 URZ, [UR8+0x8], UR4 ;  /* 0x00000804083f75b2 */ /* 0x0000e20008000100 */
[----:B------:R0:W4:Y:S01]  /*0350*/  SYNCS.EXCH.64 URZ, [UR8+0x20], UR6 ;  /* 0x00002006083f75b2 */ /* 0x0001220008000100 */
[----:B------:R0:W0:Y:S01]  /*0360*/  SYNCS.EXCH.64 URZ, [UR8+0x10], UR4 ;  /* 0x00001004083f75b2 */ /* 0x0000220008000100 */
[----:B------:R0:W0:Y:S01]  /*0370*/  SYNCS.EXCH.64 URZ, [UR8+0x28], UR6 ;  /* 0x00002806083f75b2 */ /* 0x0000220008000100 */
[----:B------:R-:W-:Y:S01]  /*0380*/  NOP ;  /* 0x0000000000007918 */ /* 0x000fe20000000000 */
.L_x_2:
[----:B------:R-:W5:Y:S01]  /*0390*/  SHFL.IDX PT, R0, R0, RZ, 0x1f ;  /* 0x00001fff00007589 */ /* 0x000f6200000e0000 */
[----:B------:R-:W-:Y:S01]  /*03a0*/  ELECT P0, URZ, PT ;  /* 0x00000000003f782f */ /* 0x000fe20003800000 */
[----:B------:R-:W1:Y:S01]  /*03b0*/  S2UR UR17, SR_CTAID.Y ;  /* 0x00000000001179c3 */ /* 0x000e620000002600 */
[----:B0-----:R-:W-:Y:S01]  /*03c0*/  ULDC UR5, c[0x0][0x65c] ;  /* 0x0001970000057ab9 */ /* 0x001fe20000000800 */
[----:B------:R-:W-:Y:S01]  /*03d0*/  UMOV UR12, 0x20 ;  /* 0x00000020000c7882 */ /* 0x000fe20000000000 */
[----:B------:R-:W-:Y:S01]  /*03e0*/  UISETP.NE.AND UP2, UPT, UR5, 0x1, UPT ;  /* 0x000000010500788c */ /* 0x000fe2000bf45270 */
[----:B------:R-:W-:Y:S01]  /*03f0*/  NOP ;  /* 0x0000000000007918 */ /* 0x000fe20000000000 */
[----:B------:R-:W-:Y:S02]  /*0400*/  NOP ;  /* 0x0000000000007918 */ /* 0x000fe40000000000 */
[----:B------:R-:W-:Y:S01]  /*0410*/  UP2UR UR38, UPR, URZ, 0x4 ;  /* 0x000000043f267883 */ /* 0x000fe20008000000 */
[----:B------:R-:W0:Y:S01]  /*0420*/  S2UR UR4, SR_CTAID.X ;  /* 0x00000000000479c3 */ /* 0x000e220000002500 */
[----:B------:R-:W-:-:S02]  /*0430*/  PLOP3.LUT P2, PT, PT, PT, UP2, 0x80, 0x0 ;  /* 0x000000000000781c */ /* 0x000fc40003f4f028 */
[----:B------:R-:W-:Y:S02]  /*0440*/  PLOP3.LUT P4, PT, PT, PT, UP2, 0x80, 0x0 ;  /* 0x000000000000781c */ /* 0x000fe40003f8f028 */
[----:B------:R-:W-:Y:S01]  /*0450*/  PLOP3.LUT P3, PT, PT, PT, UP2, 0x80, 0x0 ;  /* 0x000000000000781c */ /* 0x000fe20003f6f028 */
[----:B------:R-:W-:Y:S01]  /*0460*/  @UP2 ULDC UR14, c[0x0][0x10] ;  /* 0x00000400000e2ab9 */ /* 0x000fe20000000800 */
[----:B------:R-:W-:Y:S01]  /*0470*/  @UP2 UMOV UR9, URZ ;  /* 0x0000003f00092c82 */ /* 0x000fe20008000000 */
[----:B------:R-:W-:Y:S01]  /*0480*/  @!UP2 ULDC UR11, c[0x0][0xc] ;  /* 0x00000300000baab9 */ /* 0x000fe20000000800 */
[----:B-----5:R-:W-:Y:S01]  /*0490*/  ISETP.NE.OR P0, PT, R0, RZ, !P0 ;  /* 0x000000ff0000720c */ /* 0x020fe20004705670 */
[----:B-1----:R-:W-:Y:S02]  /*04a0*/  @UP2 UMOV UR7, UR17 ;  /* 0x0000001100072c82 */ /* 0x002fe40008000000 */
[----:B------:R-:W-:Y:S01]  /*04b0*/  @UP2 UMOV UR8, UR7 ;  /* 0x0000000700082c82 */ /* 0x000fe20008000000 */
[----:B------:R-:W-:Y:S01]  /*04c0*/  @!UP2 UMOV UR7, UR17 ;  /* 0x000000110007ac82 */ /* 0x000fe20008000000 */
[----:B0-----:R-:W-:-:S08]  /*04d0*/  @UP2 UIMAD.WIDE.U32 UR14, UR4, UR14, UR8 ;  /* 0x0000000e040e22a5 */ /* 0x001fd0000f8e0008 */
[----:B------:R-:W-:Y:S01]  /*04e0*/  VOTEU.ALL UP0, P0 ;  /* 0x00000000003f7886 */ /* 0x000fe20000000000 */
[----:B------:R-:W-:Y:S01]  /*04f0*/  VOTEU.ALL UP1, P0 ;  /* 0x00000000003f7886 */ /* 0x000fe20000020000 */
[----:B------:R-:W-:-:S03]  /*0500*/  IMAD.U32 R2, RZ, RZ, UR14 ;  /* 0x0000000eff027e24 */ /* 0x000fc6000f8e00ff */
[----:B------:R-:W0:Y:S01]  /*0510*/  @!UP0 S2UR UR6, SR_CgaCtaId ;  /* 0x00000000000689c3 */ /* 0x000e220000008800 */
[----:B------:R-:W-:Y:S01]  /*0520*/  @!UP0 UMOV UR5, 0x400 ;  /* 0x0000040000058882 */ /* 0x000fe20000000000 */
[----:B------:R-:W-:-:S04]  /*0530*/  @!UP0 UIADD3 UR12, -UR12, 0x100000, URZ ;  /* 0x001000000c0c8890 */ /* 0x000fc8000fffe13f */
[----:B------:R-:W-:Y:S02]  /*0540*/  @!UP0 USHF.L.U32 UR13, UR12, 0xb, URZ ;  /* 0x0000000b0c0d8899 */ /* 0x000fe4000800063f */
[----:B------:R-:W-:Y:S01]  /*0550*/  @!UP0 USHF.L.U32 UR12, UR12, 0x1, URZ ;  /* 0x000000010c0c8899 */ /* 0x000fe2000800063f */
[----:B------:R-:W-:Y:S01]  /*0560*/  IMAD.U32 R3, RZ, RZ, UR15 ;  /* 0x0000000fff037e24 */ /* 0x000fe2000f8e00ff */
[----:B0-----:R-:W-:Y:S01]  /*0570*/  @!UP0 ULEA UR16, UR6, UR5, 0x18 ;  /* 0x0000000506108291 */ /* 0x001fe2000f8ec03f */
[----:B------:R-:W-:Y:S01]  /*0580*/  VOTEU.ALL UP0, P0 ;  /* 0x00000000003f7886 */ /* 0x000fe20000000000 */
[----:B------:R-:W-:Y:S01]  /*0590*/  PLOP3.LUT P0, PT, PT, PT, UP2, 0x80, 0x0 ;  /* 0x000000000000781c */ /* 0x000fe20003f0f028 */
[----:B------:R-:W-:Y:S01]  /*05a0*/  UMOV UR5, URZ ;  /* 0x0000003f00057c82 */ /* 0x000fe20008000000 */
[----:B------:R-:W-:Y:S01]  /*05b0*/  @UP2 UMOV UR6, URZ ;  /* 0x0000003f00062c82 */ /* 0x000fe20008000000 */
[----:B------:R-:W-:Y:S02]  /*05c0*/  @!UP2 UIMAD.WIDE.U32 UR8, UR11, UR7, UR4 ;  /* 0x000000070b08a2a5 */ /* 0x000fe4000f8e0004 */
[----:B------:R-:W-:-:S04]  /*05d0*/  @UP2 UIADD3 UR6, UR15, UR6, URZ ;  /* 0x000000060f062290 */ /* 0x000fc8000fffe03f */
[----:B------:R-:W-:Y:S01]  /*05e0*/  IMAD.U32 R5, RZ, RZ, UR9 ;  /* 0x00000009ff057e24 */ /* 0x000fe2000f8e00ff */
[----:B------:R-:W0:Y:S02]  /*05f0*/  FENCE.VIEW.ASYNC.S ;  /* 0x00000000000073c6 */ /* 0x000e240000000000 */
[----:B0-----:R0:W2:Y:S01]  /*0600*/  @!UP0 SYNCS.EXCH.64 URZ, [UR16+0x40], UR12 ;  /* 0x0000400c103f85b2 */ /* 0x0010a20008000100 */
[----:B------:R-:W-:Y:S01]  /*0610*/  @P2 MOV R6, UR6 ;  /* 0x0000000600062c02 */ /* 0x000fe20008000f00 */
[----:B------:R-:W-:Y:S02]  /*0620*/  IMAD.U32 R3, RZ, RZ, UR9 ;  /* 0x00000009ff037e24 */ /* 0x000fe4000f8e00ff */
[----:B------:R-:W-:Y:S02]  /*0630*/  @P0 IMAD.MOV.U32 R7, RZ, RZ, R2 ;  /* 0x000000ffff070224 */ /* 0x000fe400078e0002 */
[----:B------:R-:W-:Y:S02]  /*0640*/  IMAD.U32 R2, RZ, RZ, UR8 ;  /* 0x00000008ff027e24 */ /* 0x000fe4000f8e00ff */
[----:B------:R-:W-:-:S02]  /*0650*/  @!P4 IMAD.MOV.U32 R6, RZ, RZ, R5 ;  /* 0x000000ffff06c224 */ /* 0x000fc400078e0005 */
[----:B------:R-:W-:Y:S01]  /*0660*/  IMAD.U32 R4, RZ, RZ, UR8 ;  /* 0x00000008ff047e24 */ /* 0x000fe2000f8e00ff */
[----:B------:R-:W-:Y:S02]  /*0670*/  @!P3 MOV R7, R2 ;  /* 0x000000020007b202 */ /* 0x000fe40000000f00 */
[----:B------:R0:W-:Y:S01]  /*0680*/  STL [R1+0x200], R6 ;  /* 0x0002000601007387 */ /* 0x0001e20000100800 */
[----:B------:R0:W2:Y:S03]  /*0690*/  @!UP1 SYNCS.EXCH.64 URZ, [UR16+0x48], UR12 ;  /* 0x0000480c103f95b2 */ /* 0x0000a60008000100 */
[----:B------:R0:W-:Y:S01]  /*06a0*/  STL [R1+0x204], R7 ;  /* 0x0002040701007387 */ /* 0x0001e20000100800 */
[----:B------:R-:W-:Y:S01]  /*06b0*/  NOP ;  /* 0x0000000000007918 */ /* 0x000fe20000000000 */
[----:B--234-:R-:W-:Y:S06]  /*06c0*/  BAR.SYNC.DEFER_BLOCKING 0x0 ;  /* 0x0000000000007b1d */ /* 0x01cfec0000010000 */
[----:B------:R-:W-:Y:S05]  /*06d0*/  @!P1 BRA `(.L_x_3) ;  /* 0x00000198000c9947 */ /* 0x000fea0003800000 */
[----:B------:R-:W-:-:S06]  /*06e0*/  UISETP.GT.U32.AND UP0, UPT, UR18, 0x1, UPT ;  /* 0x000000011200788c */ /* 0x000fcc000bf04070 */
[----:B------:R-:W-:-:S13]  /*06f0*/  PLOP3.LUT P0, PT, PT, PT, UP0, 0x80, 0x0 ;  /* 0x000000000000781c */ /* 0x000fda0003f0f008 */
[----:B0-----:R-:W-:Y:S05]  /*0700*/  @P0 EXIT ;  /* 0x000000000000094d */ /* 0x001fea0003800000 */
[----:B------:R-:W-:Y:S01]  /*0710*/  ULDC.64 UR8, c[0x0][0x650] ;  /* 0x0001940000087ab9 */ /* 0x000fe20000000a00 */
[----:B------:R-:W-:Y:S01]  /*0720*/  UMOV UR42, 0xffffffff ;  /* 0xffffffff002a7882 */ /* 0x000fe20000000000 */
[----:B------:R-:W-:Y:S01]  /*0730*/  ISETP.GE.U32.AND P0, PT, R7, UR8, PT ;  /* 0x0000000807007c0c */ /* 0x000fe2000bf06070 */
[----:B------:R-:W-:Y:S01]  /*0740*/  UMOV UR43, 0xffffffff ;  /* 0xffffffff002b7882 */ /* 0x000fe20000000000 */
[----:B------:R-:W-:Y:S01]  /*0750*/  UMOV UR44, 0xffffffff ;  /* 0xffffffff002c7882 */ /* 0x000fe20000000000 */
[----:B------:R-:W-:Y:S02]  /*0760*/  PRMT R0, RZ, 0x7610, R0 ;  /* 0x00007610ff007816 */ /* 0x000fe40000000000 */
[----:B------:R-:W-:-:S13]  /*0770*/  ISETP.GE.U32.AND.EX P0, PT, R6, UR9, PT, P0 ;  /* 0x0000000906007c0c */ /* 0x000fda000bf06100 */
[----:B------:R-:W-:Y:S05]  /*0780*/  @P0 BRA `(.L_x_4) ;  /* 0x0000000400800947 */ /* 0x000fea0003800000 */
[----:B------:R-:W-:Y:S01]  /*0790*/  I2FP.F32.U32 R0, UR4 ;  /* 0x0000000400007c45 */ /* 0x000fe20008201000 */
[----:B------:R-:W-:Y:S01]  /*07a0*/  ULDC.64 UR16, c[0x0][0x628] ;  /* 0x00018a0000107ab9 */ /* 0x000fe20000000a00 */
[----:B------:R-:W-:Y:S01]  /*07b0*/  ULDC UR6, c[0x0][0x150] ;  /* 0x0000540000067ab9 */ /* 0x000fe20000000800 */
[----:B------:R-:W-:Y:S01]  /*07c0*/  ISETP.NE.U32.AND P0, PT, RZ, UR16, PT ;  /* 0x00000010ff007c0c */ /* 0x000fe2000bf05070 */
[----:B------:R-:W-:Y:S01]  /*07d0*/  ULDC UR15, c[0x0][0x630] ;  /* 0x00018c00000f7ab9 */ /* 0x000fe20000000800 */
[----:B------:R-:W-:Y:S01]  /*07e0*/  FMUL R0, R0, UR6 ;  /* 0x0000000600007c20 */ /* 0x000fe20008400000 */
[----:B------:R-:W-:Y:S01]  /*07f0*/  R2UR UR18, R7 ;  /* 0x00000000071272ca */ /* 0x000fe200000e0000 */
[----:B------:R-:W-:Y:S01]  /*0800*/  ULDC UR20, c[0x0][0x154] ;  /* 0x0000550000147ab9 */ /* 0x000fe20000000800 */
[----:B------:R-:W-:Y:S01]  /*0810*/  ISETP.NE.AND.EX P0, PT, RZ, UR17, PT, P0 ;  /* 0x00000011ff007c0c */ /* 0x000fe2000bf05300 */
[----:B------:R0:W1:Y:S01]  /*0820*/  F2I.U32.TRUNC.NTZ R2, R0 ;  /* 0x0000000000027305 */ /* 0x000062000020f000 */
[----:B------:R-:W-:-:S02]  /*0830*/  R2UR UR19, R6 ;  /* 0x00000000061372ca */ /* 0x000fc400000e0000 */
[----:B------:R-:W-:Y:S02]  /*0840*/  R2UR UR8, R7 ;  /* 0x00000000070872ca */ /* 0x000fe400000e0000 */
[----:B------:R-:W-:-:S07]  /*0850*/  R2UR UR9, R6 ;  /* 0x00000000060972ca */ /* 0x000fce00000e0000 */
[----:B0-----:R-:W-:Y:S08]  /*0860*/  @!P0 BRA `(.L_x_5) ;  /* 0x0000000000308947 */ /* 0x001ff00003800000 */
[----:B------:R-:W-:Y:S01]  /*0870*/  R2UR UR8, R7 ;  /* 0x00000000070872ca */ /* 0x000fe200000e0000 */
[----:B------:R-:W-:Y:S01]  /*0880*/  ULDC UR6, c[0x0][0x634] ;  /* 0x00018d0000067ab9 */ /* 0x000fe20000000800 */
[----:B------:R-:W-:-:S11]  /*0890*/  R2UR UR14, R6 ;  /* 0x00000000060e72ca */ /* 0x000fd600000e0000 */
[----:B------:R-:W-:-:S04]  /*08a0*/  UIADD3 UR6, UP0, UR8, UR6, URZ ;  /* 0x0000000608067290 */ /* 0x000fc8000ff1e03f */
[----:B------:R-:W-:-:S04]  /*08b0*/  UIADD3.X UR14, URZ, UR14, URZ, UP0, !UPT ;  /* 0x0000000e3f0e7290 */ /* 0x000fc800087fe43f */
[----:B------:R-:W-:-:S04]  /*08c0*/  UIMAD.WIDE.U32 UR8, UR14, UR16, URZ ;  /* 0x000000100e0872a5 */ /* 0x000fc8000f8e003f */
[----:B------:R-:W-:Y:S02]  /*08d0*/  UIMAD.WIDE.U32 UR10, UP0, UR6, UR17, UR8 ;  /* 0x00000011060a72a5 */ /* 0x000fe4000f800008 */
[----:B------:R-:W-:Y:S02]  /*08e0*/  UIMAD.WIDE.U32 UR8, UR6, UR16, URZ ;  /* 0x00000010060872a5 */ /* 0x000fe4000f8e003f */
[----:B------:R-:W-:Y:S02]  /*08f0*/  UIADD3.X UR13, URZ, URZ, URZ, UP0, !UPT ;  /* 0x0000003f3f0d7290 */ /* 0x000fe400087fe43f */
[----:B------:R-:W-:Y:S01]  /*0900*/  UIADD3 URZ, UP0, UR9, UR10, URZ ;  /* 0x0000000a093f7290 */ /* 0x000fe2000ff1e03f */
[----:B------:R-:W-:-:S03]  /*0910*/  UMOV UR12, UR11 ;  /* 0x0000000b000c7c82 */ /* 0x000fc60008000000 */
[----:B------:R-:W-:-:S12]  /*0920*/  UIMAD.WIDE.U32.X UR8, UR14, UR17, UR12, UP0 ;  /* 0x000000110e0872a5 */ /* 0x000fd800080e040c */
.L_x_5:
[----:B------:R-:W-:Y:S01]  /*0930*/  USHF.R.U64 UR44, UR8, UR15, UR9 ;  /* 0x0000000f082c7299 */ /* 0x000fe20008001209 */
[----:B------:R-:W-:Y:S01]  /*0940*/  I2FP.F32.U32 R0, UR7 ;  /* 0x0000000700007c45 */ /* 0x000fe20008201000 */
[----:B------:R-:W-:Y:S01]  /*0950*/  USHF.R.U32.HI UR5, URZ, UR15, UR9 ;  /* 0x0000000f3f057299 */ /* 0x000fe20008011609 */
[----:B-1----:R-:W-:Y:S01]  /*0960*/  R2UR UR12, R2 ;  /* 0x00000000020c72ca */ /* 0x002fe200000e0000 */
[----:B------:R-:W-:Y:S02]  /*0970*/  UIADD3 UR6, UP0, URZ, -UR44, URZ ;  /* 0x8000002c3f067290 */ /* 0x000fe4000ff1e03f */
[----:B------:R-:W-:Y:S01]  /*0980*/  FMUL R0, R0, UR20 ;  /* 0x0000001400007c20 */ /* 0x000fe20008400000 */
[----:B------:R-:W-:Y:S01]  /*0990*/  ULDC.64 UR8, c[0x0][0x620] ;  /* 0x0001880000087ab9 */ /* 0x000fe20000000a00 */
[----:B------:R-:W-:Y:S01]  /*09a0*/  UIADD3.X UR5, URZ, ~UR5, URZ, UP0, !UPT ;  /* 0x800000053f057290 */ /* 0x000fe200087fe43f */
[----:B------:R-:W-:Y:S01]  /*09b0*/  UMOV UR10, UR18 ;  /* 0x00000012000a7c82 */ /* 0x000fe20008000000 */
[----:B------:R-:W-:-:S02]  /*09c0*/  UMOV UR11, UR19 ;  /* 0x00000013000b7c82 */ /* 0x000fc40008000000 */
[----:B------:R-:W-:Y:S01]  /*09d0*/  UIMAD UR5, UR5, UR8, URZ ;  /* 0x00000008050572a4 */ /* 0x000fe2000f8e023f */
[----:B------:R-:W0:Y:S01]  /*09e0*/  F2I.U32.TRUNC.NTZ R0, R0 ;  /* 0x0000000000007305 */ /* 0x000e22000020f000 */
[----:B------:R-:W-:Y:S02]  /*09f0*/  UIMAD.WIDE.U32 UR10, UR6, UR8, UR10 ;  /* 0x00000008060a72a5 */ /* 0x000fe4000f8e000a */
[----:B------:R-:W-:Y:S01]  /*0a00*/  UIMAD UR6, UR6, UR9, UR5 ;  /* 0x00000009060672a4 */ /* 0x000fe2000f8e0205 */
[----:B------:R-:W-:Y:S01]  /*0a10*/  ULDC UR21, c[0x0][0x658] ;  /* 0x0001960000157ab9 */ /* 0x000fe20000000800 */
[----:B------:R-:W-:Y:S02]  /*0a20*/  UMOV UR19, 0xffffffff ;  /* 0xffffffff00137882 */ /* 0x000fe40000000000 */
[----:B------:R-:W-:Y:S01]  /*0a30*/  UIADD3 UR6, UR11, UR6, URZ ;  /* 0x000000060b067290 */ /* 0x000fe2000fffe03f */
[----:B------:R-:W-:Y:S01]  /*0a40*/  ULDC UR15, c[0x0][0x618] ;  /* 0x00018600000f7ab9 */ /* 0x000fe20000000800 */
[----:B------:R-:W-:Y:S01]  /*0a50*/  ULDC.64 UR8, c[0x0][0x640] ;  /* 0x0001900000087ab9 */ /* 0x000fe20000000a00 */
[----:B------:R-:W-:Y:S01]  /*0a60*/  USHF.L.U32 UR11, UR19, UR21, URZ ;  /* 0x00000015130b7299 */ /* 0x000fe2000800063f */
[----:B------:R-:W-:Y:S01]  /*0a70*/  ISETP.NE.U32.AND P0, PT, RZ, UR8, PT ;  /* 0x00000008ff007c0c */ /* 0x000fe2000bf05070 */
[----:B------:R-:W-:-:S02]  /*0a80*/  USHF.R.U64 UR19, UR10, UR15, UR6 ;  /* 0x0000000f0a137299 */ /* 0x000fc40008001206 */
[----:B------:R-:W-:Y:S01]  /*0a90*/  USHF.R.U32.HI UR10, URZ, UR15, UR6 ;  /* 0x0000000f3f0a7299 */ /* 0x000fe20008011606 */
[----:B0-----:R-:W-:Y:S01]  /*0aa0*/  R2UR UR14, R0 ;  /* 0x00000000000e72ca */ /* 0x001fe200000e0000 */
[----:B------:R-:W-:Y:S01]  /*0ab0*/  ULDC UR17, c[0x0][0x608] ;  /* 0x0001820000117ab9 */ /* 0x000fe20000000800 */
[----:B------:R-:W-:Y:S01]  /*0ac0*/  ISETP.NE.AND.EX P0, PT, RZ, UR9, PT, P0 ;  /* 0x00000009ff007c0c */ /* 0x000fe2000bf05300 */
[----:B------:R-:W-:Y:S02]  /*0ad0*/  USHF.R.U64 UR23, UR19, UR17, UR10 ;  /* 0x0000001113177299 */ /* 0x000fe4000800120a */
[----:B------:R-:W-:Y:S01]  /*0ae0*/  USHF.R.U32.HI UR10, URZ, UR17, UR10 ;  /* 0x000000113f0a7299 */ /* 0x000fe2000801160a */
[----:B------:R-:W-:Y:S01]  /*0af0*/  UMOV UR16, 0x1 ;  /* 0x0000000100107882 */ /* 0x000fe20000000000 */
[----:B------:R-:W-:Y:S02]  /*0b00*/  UIADD3 UR12, -UR12, URZ, URZ ;  /* 0x0000003f0c0c7290 */ /* 0x000fe4000fffe13f */
[----:B------:R-:W-:-:S02]  /*0b10*/  USHF.R.U64 UR24, UR23, UR21, UR10 ;  /* 0x0000001517187299 */ /* 0x000fc4000800120a */
[----:B------:R-:W-:Y:S01]  /*0b20*/  USHF.L.U32 UR6, UR16, UR21, URZ ;  /* 0x0000001510067299 */ /* 0x000fe2000800063f */
[----:B------:R-:W-:Y:S01]  /*0b30*/  ULDC UR13, c[0x0][0x144] ;  /* 0x00005100000d7ab9 */ /* 0x000fe20000000800 */
[----:B------:R-:W-:Y:S01]  /*0b40*/  ULDC UR5, c[0x0][0x600] ;  /* 0x0001800000057ab9 */ /* 0x000fe20000000800 */
[----:B------:R-:W-:Y:S02]  /*0b50*/  ULOP3.LUT UR16, URZ, UR11, URZ, 0x33, !UPT ;  /* 0x0000000b3f107292 */ /* 0x000fe4000f8e333f */
[----:B------:R-:W-:Y:S02]  /*0b60*/  USHF.R.U32.HI UR11, URZ, UR21, UR10 ;  /* 0x000000153f0b7299 */ /* 0x000fe4000801160a */
[----:B------:R-:W-:Y:S02]  /*0b70*/  UIADD3 UR18, UR5, -0x1, URZ ;  /* 0xffffffff05127890 */ /* 0x000fe4000fffe03f */
[----:B------:R-:W-:Y:S02]  /*0b80*/  UIADD3 UR20, -UR14, URZ, URZ ;  /* 0x0000003f0e147290 */ /* 0x000fe4000fffe13f */
[----:B------:R-:W-:Y:S01]  /*0b90*/  UIMAD UR4, UR13, UR12, UR4 ;  /* 0x0000000c0d0472a4 */ /* 0x000fe2000f8e0204 */
[----:B------:R-:W-:Y:S01]  /*0ba0*/  ULDC UR25, c[0x0][0x148] ;  /* 0x0000520000197ab9 */ /* 0x000fe20000000800 */
[----:B------:R-:W-:Y:S01]  /*0bb0*/  ULDC UR21, c[0x0][0x648] ;  /* 0x0001920000157ab9 */ /* 0x000fe20000000800 */
[----:B------:R-:W-:Y:S01]  /*0bc0*/  ULDC UR22, c[0x0][0x638] ;  /* 0x00018e0000167ab9 */ /* 0x000fe20000000800 */
[----:B------:R-:W-:Y:S01]  /*0bd0*/  UMOV UR10, UR24 ;  /* 0x00000018000a7c82 */ /* 0x000fe20008000000 */
[----:B------:R-:W-:Y:S07]  /*0be0*/  @!P0 BRA `(.L_x_6) ;  /* 0x0000000000308947 */ /* 0x000fee0003800000 */
[----:B------:R-:W-:Y:S02]  /*0bf0*/  ULDC UR14, c[0x0][0x64c] ;  /* 0x00019300000e7ab9 */ /* 0x000fe40000000800 */
        /* <DEDUP_REMOVED lines=8> */
[----:B------:R-:W-:-:S07]  /*0c80*/  UIMAD.WIDE.U32.X UR8, UR17, UR9, UR14, UP0 ;  /* 0x00000009110872a5 */ /* 0x000fce00080e040e */
[----:B------:R-:W-:Y:S01]  /*0c90*/  UMOV UR10, UR8 ;  /* 0x00000008000a7c82 */ /* 0x000fe20008000000 */
[----:B------:R-:W-:-:S05]  /*0ca0*/  UMOV UR11, UR9 ;  /* 0x00000009000b7c82 */ /* 0x000fca0008000000 */
.L_x_6:
[----:B------:R-:W-:Y:S01]  /*0cb0*/  UISETP.NE.AND UP0, UPT, UR38, URZ, UPT ;  /* 0x0000003f2600728c */ /* 0x000fe2000bf05270 */
[----:B------:R-:W-:Y:S01]  /*0cc0*/  IMAD.MOV.U32 R0, RZ, RZ, 0x1 ;  /* 0x00000001ff007424 */ /* 0x000fe200078e00ff */
[----:B------:R-:W-:Y:S02]  /*0cd0*/  USHF.R.U64 UR8, UR10, UR21, UR11 ;  /* 0x000000150a087299 */ /* 0x000fe4000800120b */
[----:B------:R-:W-:Y:S02]  /*0ce0*/  ULOP3.LUT UR16, UR23, UR16, URZ, 0xc0, !UPT ;  /* 0x0000001017107292 */ /* 0x000fe4000f8ec03f */
[----:B------:R-:W-:Y:S02]  /*0cf0*/  ULOP3.LUT UR18, UR19, UR18, URZ, 0xc0, !UPT ;  /* 0x0000001213127292 */ /* 0x000fe4000f8ec03f */
[----:B------:R-:W-:-:S03]  /*0d00*/  UIMAD UR16, UR6, UR8, UR16 ;  /* 0x00000008061072a4 */ /* 0x000fc6000f8e0210 */
[----:B------:R-:W-:Y:S02]  /*0d10*/  @UP0 UIMAD UR4, UR25, UR20, UR7 ;  /* 0x00000014190402a4 */ /* 0x000fe4000f8e0207 */
[----:B------:R-:W-:-:S04]  /*0d20*/  UIADD3 UR7, -UR8, URZ, URZ ;  /* 0x0000003f08077290 */ /* 0x000fc8000fffe13f */
[----:B------:R-:W-:-:S03]  /*0d30*/  UIMAD UR6, UR7, UR22, UR24 ;  /* 0x00000016070672a4 */ /* 0x000fc6000f8e0218 */
[----:B------:R-:W-:Y:S01]  /*0d40*/  ULDC UR7, c[0x0][0x610] ;  /* 0x0001840000077ab9 */ /* 0x000fe20000000800 */
[----:B------:R-:W-:Y:S02]  /*0d50*/  UIMAD UR6, UR6, UR5, UR18 ;  /* 0x00000005060672a4 */ /* 0x000fe4000f8e0212 */
[----:B------:R-:W-:-:S04]  /*0d60*/  UIMAD UR4, UR16, UR7, UR4 ;  /* 0x00000007100472a4 */ /* 0x000fc8000f8e0204 */
[----:B------:R-:W-:Y:S02]  /*0d70*/  USEL UR43, UR6, UR4, !UP0 ;  /* 0x00000004062b7287 */ /* 0x000fe4000c000000 */
[----:B------:R-:W-:-:S12]  /*0d80*/  USEL UR42, UR4, UR6, !UP0 ;  /* 0x00000006042a7287 */ /* 0x000fd8000c000000 */
.L_x_4:
[----:B------:R-:W-:-:S08]  /*0d90*/  NOP ;  /* 0x0000000000007918 */ /* 0x000fd00000000000 */
[----:B------:R-:W0:Y:S02]  /*0da0*/  USETMAXREG.TRY_ALLOC.CTAPOOL UP0, 0xf0 ;  /* 0x000000f0000079c8 */ /* 0x000e240008000600 */
[----:B0-----:R-:W-:-:S13]  /*0db0*/  PLOP3.LUT P0, PT, PT, PT, UP0, 0x80, 0x0 ;  /* 0x000000000000781c */ /* 0x001fda0003f0f008 */
[----:B------:R-:W-:Y:S05]  /*0dc0*/  @!P0 BRA `(.L_x_4) ;  /* 0xfffffffc00f08947 */ /* 0x000fea000383ffff */
[----:B------:R-:W-:Y:S01]  /*0dd0*/  ULDC.64 UR4, c[0x0][0x598] ;  /* 0x0001660000047ab9 */ /* 0x000fe20000000a00 */
[----:B------:R-:W-:Y:S01]  /*0de0*/  ULDC.64 UR40, c[0x0][0x208] ;  /* 0x0000820000287ab9 */ /* 0x000fe20000000a00 */
[----:B------:R-:W-:-:S04]  /*0df0*/  ISETP.NE.U32.AND P0, PT, RZ, UR4, PT ;  /* 0x00000004ff007c0c */ /* 0x000fc8000bf05070 */
[----:B------:R-:W-:-:S13]  /*0e00*/  ISETP.NE.AND.EX P0, PT, RZ, UR5, PT, P0 ;  /* 0x00000005ff007c0c */ /* 0x000fda000bf05300 */
[----:B------:R-:W-:Y:S05]  /*0e10*/  @!P0 BRA `(.L_x_7) ;  /* 0x00000000001c8947 */ /* 0x000fea0003800000 */
[----:B------:R-:W0:Y:S02]  /*0e20*/  LDC.64 R2, c[0x0][0x598] ;  /* 0x00016600ff027b82 */ /* 0x000e240000000a00 */
[----:B0-----:R-:W2:Y:S02]  /*0e30*/  LDG.E.64 R2, desc[UR40][R2.64] ;  /* 0x0000002802027981 */ /* 0x001ea4000c1e1b00 */
[----:B--2---:R-:W-:-:S04]  /*0e40*/  ISETP.NE.U32.AND P0, PT, R2, RZ, PT ;  /* 0x000000ff0200720c */ /* 0x004fc80003f05070 */
[----:B------:R-:W-:-:S13]  /*0e50*/  ISETP.NE.AND.EX P0, PT, R3, RZ, PT, P0 ;  /* 0x000000ff0300720c */ /* 0x000fda0003f05300 */
[----:B------:R-:W-:Y:S05]  /*0e60*/  @!P0 BRA `(.L_x_7) ;  /* 0x0000000000088947 */ /* 0x000fea0003800000 */
[----:B------:R0:W5:Y:S01]  /*0e70*/  LD.E R2, desc[UR40][R2.64] ;  /* 0x0000002802027980 */ /* 0x000162000c101900 */
[----:B------:R-:W-:Y:S05]  /*0e80*/  BRA `(.L_x_8) ;  /* 0x0000000000247947 */ /* 0x000fea0003800000 */
.L_x_7:
[----:B------:R-:W-:Y:S02]  /*0e90*/  ULDC.64 UR4, c[0x0][0x588] ;  /* 0x0001620000047ab9 */ /* 0x000fe40000000a00 */
[----:B------:R-:W-:-:S04]  /*0ea0*/  ISETP.NE.U32.AND P0, PT, RZ, UR4, PT ;  /* 0x00000004ff007c0c */ /* 0x000fc8000bf05070 */
[----:B------:R-:W-:-:S13]  /*0eb0*/  ISETP.NE.AND.EX P0, PT, RZ, UR5, PT, P0 ;  /* 0x00000005ff007c0c */ /* 0x000fda000bf05300 */
[----:B------:R-:W-:Y:S05]  /*0ec0*/  @!P0 BRA `(.L_x_9) ;  /* 0x00000000000c8947 */ /* 0x000fea0003800000 */
[----:B------:R-:W0:Y:S02]  /*0ed0*/  LDC.64 R2, c[0x0][0x588] ;  /* 0x00016200ff027b82 */ /* 0x000e240000000a00 */
[----:B0-----:R1:W5:Y:S01]  /*0ee0*/  LDG.E R2, desc[UR40][R2.64] ;  /* 0x0000002802027981 */ /* 0x001362000c1e1900 */
[----:B------:R-:W-:Y:S05]  /*0ef0*/  BRA `(.L_x_8) ;  /* 0x0000000000087947 */ /* 0x000fea0003800000 */
.L_x_9:
[----:B------:R-:W-:Y:S02]  /*0f00*/  ULDC UR4, c[0x0][0x580] ;  /* 0x0001600000047ab9 */ /* 0x000fe40000000800 */
[----:B------:R-:W-:-:S07]  /*0f10*/  IMAD.U32 R2, RZ, RZ, UR4 ;  /* 0x00000004ff027e24 */ /* 0x000fce000f8e00ff */
.L_x_8:
[----:B------:R-:W-:Y:S02]  /*0f20*/  ULDC.64 UR4, c[0x0][0x5a0] ;  /* 0x0001680000047ab9 */ /* 0x000fe40000000a00 */
[----:B------:R-:W-:-:S04]  /*0f30*/  ISETP.NE.U32.AND P0, PT, RZ, UR4, PT ;  /* 0x00000004ff007c0c */ /* 0x000fc8000bf05070 */
[----:B------:R-:W-:-:S13]  /*0f40*/  ISETP.NE.AND.EX P0, PT, RZ, UR5, PT, P0 ;  /* 0x00000005ff007c0c */ /* 0x000fda000bf05300 */
[----:B------:R-:W-:Y:S05]  /*0f50*/  @!P0 BRA `(.L_x_10) ;  /* 0x00000000001c8947 */ /* 0x000fea0003800000 */
[----:B------:R-:W2:Y:S02]  /*0f60*/  LDC.64 R4, c[0x0][0x5a0] ;  /* 0x00016800ff047b82 */ /* 0x000ea40000000a00 */
[----:B--2---:R-:W2:Y:S02]  /*0f70*/  LDG.E.64 R4, desc[UR40][R4.64] ;  /* 0x0000002804047981 */ /* 0x004ea4000c1e1b00 */
[----:B--2---:R-:W-:-:S04]  /*0f80*/  ISETP.NE.U32.AND P0, PT, R4, RZ, PT ;  /* 0x000000ff0400720c */ /* 0x004fc80003f05070 */
[----:B------:R-:W-:-:S13]  /*0f90*/  ISETP.NE.AND.EX P0, PT, R5, RZ, PT, P0 ;  /* 0x000000ff0500720c */ /* 0x000fda0003f05300 */
[----:B------:R-:W-:Y:S05]  /*0fa0*/  @!P0 BRA `(.L_x_10) ;  /* 0x0000000000088947 */ /* 0x000fea0003800000 */
[----:B------:R2:W5:Y:S01]  /*0fb0*/  LD.E R16, desc[UR40][R4.64] ;  /* 0x0000002804107980 */ /* 0x000562000c101900 */
[----:B------:R-:W-:Y:S05]  /*0fc0*/  BRA `(.L_x_11) ;  /* 0x0000000000247947 */ /* 0x000fea0003800000 */
.L_x_10:
[----:B------:R-:W-:Y:S02]  /*0fd0*/  ULDC.64 UR4, c[0x0][0x590] ;  /* 0x0001640000047ab9 */ /* 0x000fe40000000a00 */
[----:B------:R-:W-:-:S04]  /*0fe0*/  ISETP.NE.U32.AND P0, PT, RZ, UR4, PT ;  /* 0x00000004ff007c0c */ /* 0x000fc8000bf05070 */
[----:B------:R-:W-:-:S13]  /*0ff0*/  ISETP.NE.AND.EX P0, PT, RZ, UR5, PT, P0 ;  /* 0x00000005ff007c0c */ /* 0x000fda000bf05300 */
[----:B------:R-:W-:Y:S05]  /*1000*/  @!P0 BRA `(.L_x_12) ;  /* 0x00000000000c8947 */ /* 0x000fea0003800000 */
[----:B------:R-:W2:Y:S02]  /*1010*/  LDC.64 R16, c[0x0][0x590] ;  /* 0x00016400ff107b82 */ /* 0x000ea40000000a00 */
[----:B--2---:R3:W5:Y:S01]  /*1020*/  LDG.E R16, desc[UR40][R16.64] ;  /* 0x0000002810107981 */ /* 0x004762000c1e1900 */
[----:B------:R-:W-:Y:S05]  /*1030*/  BRA `(.L_x_11) ;  /* 0x0000000000087947 */ /* 0x000fea0003800000 */
.L_x_12:
[----:B------:R-:W-:Y:S02]  /*1040*/  ULDC UR4, c[0x0][0x584] ;  /* 0x0001610000047ab9 */ /* 0x000fe40000000800 */
[----:B------:R-:W-:-:S07]  /*1050*/  IMAD.U32 R16, RZ, RZ, UR4 ;  /* 0x00000004ff107e24 */ /* 0x000fce000f8e00ff */
.L_x_11:
[----:B------:R-:W-:-:S13]  /*1060*/  LOP3.LUT P0, RZ, R0, 0xff, RZ, 0xc0, !PT ;  /* 0x000000ff00ff7812 */ /* 0x000fda000780c0ff */
[----:B------:R-:W-:Y:S05]  /*1070*/  @!P0 EXIT ;  /* 0x000000000000894d */ /* 0x000fea0003800000 */
[----:B------:R-:W-:Y:S01]  /*1080*/  ULDC UR4, c[0x0][0x28c] ;  /* 0x0000a30000047ab9 */ /* 0x000fe20000000800 */
[----:B------:R-:W-:Y:S01]  /*1090*/  UMOV UR36, URZ ;  /* 0x0000003f00247c82 */ /* 0x000fe20008000000 */
[----:B------:R-:W-:Y:S01]  /*10a0*/  UIADD3 UR4, UR4, 0x3f, URZ ;  /* 0x0000003f04047890 */ /* 0x000fe2000fffe03f */
[----:B------:R-:W-:-:S03]  /*10b0*/  UMOV UR39, URZ ;  /* 0x0000003f00277c82 */ /* 0x000fc60008000000 */
[----:B------:R-:W-:-:S04]  /*10c0*/  USHF.R.S32.HI UR5, URZ, 0x1f, UR4 ;  /* 0x0000001f3f057899 */ /* 0x000fc80008011404 */
[----:B------:R-:W-:-:S04]  /*10d0*/  ULEA.HI UR5, UR5, UR4, URZ, 0x6 ;  /* 0x0000000405057291 */ /* 0x000fc8000f8f303f */
[----:B------:R-:W-:-:S12]  /*10e0*/  USHF.R.S32.HI UR45, URZ, 0x6, UR5 ;  /* 0x000000063f2d7899 */ /* 0x000fd80008011405 */
.L_x_540:
[----:B------:R-:W4:Y:S01]  /*10f0*/  S2R R0, SR_TID.X ;  /* 0x0000000000007919 */ /* 0x000f220000002100 */
[----:B------:R-:W0:Y:S01]  /*1100*/  S2UR UR6, SR_CgaCtaId ;  /* 0x00000000000679c3 */ /* 0x000e220000008800 */
[----:B------:R-:W-:Y:S02]  /*1110*/  UMOV UR47, 0x400 ;  /* 0x00000400002f7882 */ /* 0x000fe40000000000 */
[----:B0-----:R-:W-:Y:S01]  /*1120*/  ULEA UR47, UR6, UR47, 0x18 ;  /* 0x0000002f062f7291 */ /* 0x001fe2000f8ec03f */
[----:B----4-:R-:W-:-:S04]  /*1130*/  LOP3.LUT R0, R0, 0x80, RZ, 0xc0, !PT ;  /* 0x0000008000007812 */ /* 0x010fc800078ec0ff */
[----:B------:R-:W-:-:S06]  /*1140*/  SHF.R.U32.HI R0, RZ, 0x7, R0 ;  /* 0x00000007ff007819 */ /* 0x000fcc0000011600 */
[----:B------:R-:W0:Y:S02]  /*1150*/  SHFL.IDX PT, R0, R0, RZ, 0x1f ;  /* 0x00001fff00007589 */ /* 0x000e2400000e0000 */
[----:B0-----:R-:W-:-:S13]  /*1160*/  R2UR UR4, R0 ;  /* 0x00000000000472ca */ /* 0x001fda00000e0000 */
[----:B------:R-:W-:-:S04]  /*1170*/  ULEA.HI UR5, UR4, UR4, URZ, 0x1 ;  /* 0x0000000404057291 */ /* 0x000fc8000f8f083f */
[----:B------:R-:W-:-:S04]  /*1180*/  ULOP3.LUT UR5, UR5, 0x7fffe, URZ, 0xc0, !UPT ;  /* 0x0007fffe05057892 */ /* 0x000fc8000f8ec03f */
[----:B------:R-:W-:-:S03]  /*1190*/  UIADD3 UR5, UR4, -UR5, URZ ;  /* 0x8000000504057290 */ /* 0x000fc6000fffe03f */
[----:B------:R-:W-:Y:S01]  /*11a0*/  ULDC UR4, c[0x0][0x28c] ;  /* 0x0000a30000047ab9 */ /* 0x000fe20000000800 */
[----:B------:R-:W-:Y:S01]  /*11b0*/  ULEA UR5, UR5, UR47, 0xd ;  /* 0x0000002f05057291 */ /* 0x000fe2000f8e683f */
[----:B------:R-:W-:-:S03]  /*11c0*/  ISETP.LT.AND P0, PT, RZ, UR4, PT ;  /* 0x00000004ff007c0c */ /* 0x000fc6000bf01270 */
[----:B------:R-:W-:-:S04]  /*11d0*/  UIADD3 UR5, UR5, 0x100, URZ ;  /* 0x0000010005057890 */ /* 0x000fc8000fffe03f */
[----:B------:R-:W-:-:S04]  /*11e0*/  USHF.R.U32.HI UR5, URZ, 0x4, UR5 ;  /* 0x000000043f057899 */ /* 0x000fc80008011605 */
[----:B------:R-:W-:Y:S02]  /*11f0*/  ULOP3.LUT UR46, UR5, 0x3fff, URZ, 0xc0, !UPT ;  /* 0x00003fff052e7892 */ /* 0x000fe4000f8ec03f */
[----:B-1-3--:R-:W-:Y:S10]  /*1200*/  @P0 BRA `(.L_x_13) ;  /* 0x0000000000400947 */ /* 0x00aff40003800000 */
[----:B------:R-:W-:Y:S01]  /*1210*/  MOV R0, 0x0 ;  /* 0x0000000000007802 */ /* 0x000fe20000000f00 */
[----:B------:R-:W-:Y:S01]  /*1220*/  ULDC.64 UR4, c[0x4][0x68] ;  /* 0x01001a0000047ab9 */ /* 0x000fe20000000a00 */
[----:B------:R-:W-:Y:S01]  /*1230*/  ULDC.64 UR6, c[0x4][0x8] ;  /* 0x0100020000067ab9 */ /* 0x000fe20000000a00 */
[----:B--2---:R-:W-:Y:S01]  /*1240*/  MOV R4, UR4 ;  /* 0x0000000400047c02 */ /* 0x004fe20008000f00 */
[----:B------:R0:W2:Y:S01]  /*1250*/  LDC.64 R14, c[0x4][R0] ;  /* 0x01000000000e7b82 */ /* 0x0000a20000000a00 */
[----:B------:R-:W-:Y:S01]  /*1260*/  IMAD.U32 R5, RZ, RZ, UR5 ;  /* 0x00000005ff057e24 */ /* 0x000fe2000f8e00ff */
[----:B------:R-:W-:Y:S01]  /*1270*/  ULDC.64 UR4, c[0x4][0x70] ;  /* 0x01001c0000047ab9 */ /* 0x000fe20000000a00 */
[----:B------:R-:W-:Y:S01]  /*1280*/  IMAD.U32 R10, RZ, RZ, UR6 ;  /* 0x00000006ff0a7e24 */ /* 0x000fe2000f8e00ff */
[----:B------:R-:W-:Y:S01]  /*1290*/  MOV R11, UR7 ;  /* 0x00000007000b7c02 */ /* 0x000fe20008000f00 */
[----:B------:R-:W-:Y:S02]  /*12a0*/  IMAD.U32 R6, RZ, RZ, UR4 ;  /* 0x00000004ff067e24 */ /* 0x000fe4000f8e00ff */
[----:B------:R-:W-:-:S02]  /*12b0*/  IMAD.U32 R7, RZ, RZ, UR5 ;  /* 0x00000005ff077e24 */ /* 0x000fc4000f8e00ff */
[----:B------:R-:W-:Y:S02]  /*12c0*/  IMAD.MOV.U32 R8, RZ, RZ, 0x1e1 ;  /* 0x000001e1ff087424 */ /* 0x000fe400078e00ff */
[----:B------:R-:W-:Y:S02]  /*12d0*/  IMAD.MOV.U32 R12, RZ, RZ, 0x1 ;  /* 0x00000001ff0c7424 */ /* 0x000fe400078e00ff */
[----:B0-----:R-:W-:-:S07]  /*12e0*/  IMAD.MOV.U32 R13, RZ, RZ, RZ ;  /* 0x000000ffff0d7224 */ /* 0x001fce00078e00ff */
[----:B------:R-:W-:-:S07]  /*12f0*/  LEPC R20, `(.L_x_13) ;  /* 0x000000001014794e */ /* 0x000fce0000000000 */
[----:B-123-5:R-:W-:Y:S05]  /*1300*/  CALL.ABS.NOINC R14 ;  /* 0x000000000e007343 */ /* 0x02efea0003c00000 */
.L_x_13:
[----:B------:R-:W-:-:S06]  /*1310*/  ULOP3.LUT UR4, UR37, 0x1, URZ, 0xfc, !UPT ;  /* 0x0000000125047892 */ /* 0x000fcc000f8efc3f */
[----:B------:R-:W-:-:S05]  /*1320*/  IMAD.U32 R0, RZ, RZ, UR4 ;  /* 0x00000004ff007e24 */ /* 0x000fca000f8e00ff */
[----:B------:R-:W-:-:S13]  /*1330*/  ISETP.NE.AND P0, PT, R0, 0x3, PT ;  /* 0x000000030000780c */ /* 0x000fda0003f05270 */
[----:B------:R-:W-:Y:S05]  /*1340*/  @!P0 BRA `(.L_x_14) ;  /* 0x0000000000048947 */ /* 0x000fea0003800000 */
[----:B------:R-:W-:Y:S01]  /*1350*/  BPT.TRAP 0x1 ;  /* 0x000000040000795c */ /* 0x000fe20000300000 */
.L_x_14:
[----:B------:R-:W-:Y:S01]  /*1360*/  IMAD.U32 R0, RZ, RZ, UR36 ;  /* 0x00000024ff007e24 */ /* 0x000fe2000f8e00ff */
[----:B-1----:R-:W-:-:S04]  /*1370*/  MOV R3, UR39 ;  /* 0x0000002700037c02 */ /* 0x002fc80008000f00 */
[----:B------:R-:W-:Y:S02]  /*1380*/  LEA R3, R3, UR47, 0x3 ;  /* 0x0000002f03037c11 */ /* 0x000fe4000f8e18ff */
[----:B------:R-:W-:-:S04]  /*1390*/  SHF.L.U32 R0, R0, 0x1f, RZ ;  /* 0x0000001f00007819 */ /* 0x000fc800000006ff */
[----:B------:R0:W1:Y:S01]  /*13a0*/  SYNCS.PHASECHK.TRANS64.TRYWAIT P1, [R3+URZ], R0 ;  /* 0x00000000030075a7 */ /* 0x000062000802017f */
[----:B------:R-:W-:Y:S05]  /*13b0*/  @!P0 BRA `(.L_x_15) ;  /* 0x0000000000048947 */ /* 0x000fea0003800000 */
[----:B------:R-:W-:Y:S01]  /*13c0*/  BPT.TRAP 0x1 ;  /* 0x000000040000795c */ /* 0x000fe20000300000 */
.L_x_15:
[----:B-1----:R-:W-:Y:S05]  /*13d0*/  @P1 BRA `(.L_x_16) ;  /* 0x0000000000081947 */ /* 0x002fea0003800000 */
[----:B------:R-:W1:Y:S02]  /*13e0*/  SYNCS.PHASECHK.TRANS64.TRYWAIT P1, [R3+URZ], R0 ;  /* 0x00000000030075a7 */ /* 0x000e64000802017f */
[----:B-1----:R-:W-:Y:S05]  /*13f0*/  @!P1 BRA `(.L_x_17) ;  /* 0x000001a000f09947 */ /* 0x002fea0003800000 */
.L_x_16:
[----:B------:R-:W-:-:S04]  /*1400*/  UISETP.LT.AND UP0, UPT, UR45, 0x1, UPT ;  /* 0x000000012d00788c */ /* 0x000fc8000bf01270 */
[----:B------:R-:W-:-:S04]  /*1410*/  USEL UR4, UR45, 0x1, UP0 ;  /* 0x000000012d047887 */ /* 0x000fc80008000000 */
[----:B------:R-:W-:-:S06]  /*1420*/  UIADD3 UR4, UR45, -UR4, URZ ;  /* 0x800000042d047290 */ /* 0x000fcc000fffe03f */
[----:B01----:R-:W-:Y:S02]  /*1430*/  IMAD.U32 R0, RZ, RZ, UR4 ;  /* 0x00000004ff007e24 */ /* 0x003fe4000f8e00ff */
[----:B------:R-:W-:Y:S01]  /*1440*/  IMAD.U32 R3, RZ, RZ, UR4 ;  /* 0x00000004ff037e24 */ /* 0x000fe2000f8e00ff */
[----:B------:R-:W-:Y:S05]  /*1450*/  WARPSYNC.ALL ;  /* 0x0000000000007948 */ /* 0x000fea0003800000 */
[----:B------:R-:W-:Y:S01]  /*1460*/  ISETP.GE.AND P1, PT, R0, 0x1, PT ;  /* 0x000000010000780c */ /* 0x000fe20003f26270 */
[----:B------:R-:W-:Y:S01]  /*1470*/  UIADD3 UR47, UR47, 0x18100, URZ ;  /* 0x000181002f2f7890 */ /* 0x000fe2000fffe03f */
[----:B------:R-:W-:Y:S01]  /*1480*/  WARPGROUP.ARRIVE ;  /* 0x00000000000079c5 */ /* 0x000fe20000000000 */
[----:B------:R-:W-:Y:S01]  /*1490*/  ULEA UR5, UR39, UR46, 0xb ;  /* 0x0000002e27057291 */ /* 0x000fe2000f8e583f */
[----:B-----5:R0:W-:Y:S01]  /*14a0*/  STL [R1+0x2c4], R16 ;  /* 0x0002c41001007387 */ /* 0x0201e20000100800 */
[----:B------:R-:W-:Y:S01]  /*14b0*/  USHF.R.U32.HI UR47, URZ, 0x4, UR47 ;  /* 0x000000043f2f7899 */ /* 0x000fe2000801162f */
[----:B------:R-:W-:Y:S01]  /*14c0*/  UMOV UR9, 0x40000040 ;  /* 0x4000004000097882 */ /* 0x000fe20000000000 */
[----:B------:R-:W-:-:S02]  /*14d0*/  UMOV UR11, 0x40000040 ;  /* 0x40000040000b7882 */ /* 0x000fc40000000000 */
[----:B------:R-:W-:Y:S01]  /*14e0*/  ULOP3.LUT UR4, UR47, 0x3fff, URZ, 0xc0, !UPT ;  /* 0x00003fff2f047892 */ /* 0x000fe2000f8ec03f */
[----:B------:R1:W-:Y:S01]  /*14f0*/  STL [R1+0x2c0], R3 ;  /* 0x0002c00301007387 */ /* 0x0003e20000100800 */
[----:B------:R-:W-:Y:S02]  /*1500*/  UMOV UR8, UR5 ;  /* 0x0000000500087c82 */ /* 0x000fe40008000000 */
[----:B------:R-:W-:Y:S01]  /*1510*/  ULOP3.LUT UR4, UR4, 0x10000, URZ, 0xfc, !UPT ;  /* 0x0001000004047892 */ /* 0x000fe2000f8efc3f */
[----:B------:R4:W-:Y:S03]  /*1520*/  STL [R1+0x2bc], R2 ;  /* 0x0002bc0201007387 */ /* 0x0009e60000100800 */
[----:B------:R-:W-:-:S07]  /*1530*/  ULEA UR6, UR39, UR4, 0xb ;  /* 0x0000000427067291 */ /* 0x000fce000f8e583f */
[----:B------:R-:W-:Y:S02]  /*1540*/  UMOV UR10, UR6 ;  /* 0x00000006000a7c82 */ /* 0x000fe40008000000 */
[----:B------:R-:W-:Y:S01]  /*1550*/  HGMMA.64x256x16.F32.BF16 R24, gdesc[UR8].tnspA, RZ, !UPT, gsb0 ;  /* 0x23e00000081879f0 */ /* 0x000fe2000c0018ff */
[----:B------:R-:W-:Y:S01]  /*1560*/  UIADD3 UR8, UR5, 0x400, URZ ;  /* 0x0000040005087890 */ /* 0x000fe2000fffe03f */
[----:B------:R-:W-:Y:S01]  /*1570*/  UMOV UR9, 0x40000040 ;  /* 0x4000004000097882 */ /* 0x000fe20000000000 */
[----:B------:R-:W-:Y:S02]  /*1580*/  WARPGROUP.DEPBAR.LE gsb0, 0x0 ;  /* 0x00008000000079c5 */ /* 0x000fe40000010000 */
[----:B------:R-:W-:Y:S01]  /*1590*/  STL.64 [R1], R24 ;  /* 0x0000001801007387 */ /* 0x000fe20000100a00 */
[----:B------:R-:W-:Y:S01]  /*15a0*/  IMAD.MOV.U32 R235, RZ, RZ, R46 ;  /* 0x000000ffffeb7224 */ /* 0x000fe200078e002e */
[----:B------:R-:W-:Y:S01]  /*15b0*/  MOV R234, R47 ;  /* 0x0000002f00ea7202 */ /* 0x000fe20000000f00 */
[----:B------:R-:W-:Y:S01]  /*15c0*/  IMAD.MOV.U32 R233, RZ, RZ, R48 ;  /* 0x000000ffffe97224 */ /* 0x000fe200078e0030 */
[----:B------:R-:W-:Y:S01]  /*15d0*/  STL.64 [R1+0x8], R26 ;  /* 0x0000081a01007387 */ /* 0x000fe20000100a00 */
        /* <DEDUP_REMOVED lines=55> */
[----:B--2---:R-:W-:Y:S01]  /*1950*/  MOV R5, R147 ;  /* 0x0000009300057202 */ /* 0x004fe20000000f00 */
[----:B------:R-:W-:Y:S01]  /*1960*/  IMAD.MOV.U32 R168, RZ, RZ, R84 ;  /* 0x000000ffffa87224 */ /* 0x000fe200078e0054 */
[----:B------:R2:W-:Y:S01]  /*1970*/  STL.64 [R1+0x50], R44 ;  /* 0x0000502c01007387 */ /* 0x0005e20000100a00 */
[----:B------:R-:W-:-:S02]  /*1980*/  IMAD.MOV.U32 R169, RZ, RZ, R85 ;  /* 0x000000ffffa97224 */ /* 0x000fc400078e0055 */
[----:B------:R-:W-:Y:S01]  /*1990*/  IMAD.MOV.U32 R170, RZ, RZ, R86 ;  /* 0x000000ffffaa7224 */ /* 0x000fe200078e0056 */
[----:B------:R-:W-:Y:S01]  /*19a0*/  STL [R1+0x578], R160 ;  /* 0x000578a001007387 */ /* 0x000fe20000100800 */
[----:B------:R-:W-:Y:S02]  /*19b0*/  IMAD.MOV.U32 R172, RZ, RZ, R88 ;  /* 0x000000ffffac7224 */ /* 0x000fe400078e0058 */
[----:B------:R-:W-:Y:S02]  /*19c0*/  IMAD.MOV.U32 R173, RZ, RZ, R89 ;  /* 0x000000ffffad7224 */ /* 0x000fe400078e0059 */
[----:B------:R-:W-:Y:S02]  /*19d0*/  IMAD.MOV.U32 R174, RZ, RZ, R90 ;  /* 0x000000ffffae7224 */ /* 0x000fe400078e005a */
[----:B------:R-:W-:Y:S02]  /*19e0*/  IMAD.MOV.U32 R175, RZ, RZ, R91 ;  /* 0x000000ffffaf7224 */ /* 0x000fe400078e005b */
[----:B------:R-:W-:-:S02]  /*19f0*/  IMAD.MOV.U32 R177, RZ, RZ, R93 ;  /* 0x000000ffffb17224 */ /* 0x000fc400078e005d */
[----:B------:R-:W-:Y:S02]  /*1a00*/  IMAD.MOV.U32 R178, RZ, RZ, R94 ;  /* 0x000000ffffb27224 */ /* 0x000fe400078e005e */
        /* <DEDUP_REMOVED lines=32> */
[----:B---3--:R-:W-:Y:S02]  /*1c10*/  IMAD.MOV.U32 R17, RZ, RZ, R135 ;  /* 0x000000ffff117224 */ /* 0x008fe400078e0087 */
[----:B0-----:R-:W-:Y:S02]  /*1c20*/  IMAD.MOV.U32 R16, RZ, RZ, R136 ;  /* 0x000000ffff107224 */ /* 0x001fe400078e0088 */
        /* <DEDUP_REMOVED lines=9> */
[----:B-1----:R-:W-:Y:S02]  /*1cc0*/  IMAD.MOV.U32 R3, RZ, RZ, R149 ;  /* 0x000000ffff037224 */ /* 0x002fe400078e0095 */
[----:B----4-:R-:W-:Y:S02]  /*1cd0*/  IMAD.MOV.U32 R2, RZ, RZ, R150 ;  /* 0x000000ffff027224 */ /* 0x010fe400078e0096 */
[----:B------:R-:W-:Y:S02]  /*1ce0*/  IMAD.MOV.U32 R0, RZ, RZ, R151 ;  /* 0x000000ffff007224 */ /* 0x000fe400078e0097 */
[----:B--2---:R-:W-:-:S06]  /*1cf0*/  WARPGROUP.ARRIVE ;  /* 0x00000000000079c5 */ /* 0x004fcc0000000000 */
[----:B------:R-:W-:Y:S03]  /*1d00*/  HGMMA.64x256x16.F32.BF16 R24, gdesc[UR8].tnspA, RZ, !UPT, gsb0 ;  /* 0x23e00000081879f0 */ /* 0x000fe6000c0018ff */
[----:B------:R-:W-:Y:S02]  /*1d10*/  WARPGROUP.DEPBAR.LE gsb0, 0x0 ;  /* 0x00008000000079c5 */ /* 0x000fe40000010000 */
[----:B------:R-:W-:Y:S04]  /*1d20*/  STL.64 [R1+0x570], R150 ;  /* 0x0005709601007387 */ /* 0x000fe80000100a00 */
        /* <DEDUP_REMOVED lines=20> */
[----:B------:R0:W-:Y:S04]  /*1e70*/  STL.64 [R1+0x4c8], R108 ;  /* 0x0004c86c01007387 */ /* 0x0001e80000100a00 */
[----:B0-----:R-:W2:Y:S04]  /*1e80*/  LDL.LU R108, [R1] ;  /* 0x00000000016c7983 */ /* 0x001ea80000300800 */
[----:B------:R-:W2:Y:S04]  /*1e90*/  LDL.LU R109, [R1+0x4] ;  /* 0x00000400016d7983 */ /* 0x000ea80000300800 */
        /* <DEDUP_REMOVED lines=19> */
[----:B------:R-:W2:Y:S01]  /*1fd0*/  LDL.LU R129, [R1+0x54] ;  /* 0x0000540001817983 */ /* 0x000ea20000300800 */
        /* <DEDUP_REMOVED lines=20> */
[----:B------:R-:W-:Y:S01]  /*2120*/  UIADD3 UR8, UR5, 0x80, URZ ;  /* 0x0000008005087890 */ /* 0x000fe2000fffe03f */
[----:B------:R-:W-:Y:S01]  /*2130*/  IMAD.MOV.U32 R143, RZ, RZ, R222 ;  /* 0x000000ffff8f7224 */ /* 0x000fe200078e00de */
[----:B------:R-:W-:Y:S01]  /*2140*/  UIADD3 UR10, UR6, 0x2, URZ ;  /* 0x00000002060a7890 */ /* 0x000fe2000fffe03f */
[----:B------:R-:W-:Y:S01]  /*2150*/  IMAD.MOV.U32 R144, RZ, RZ, R221 ;  /* 0x000000ffff907224 */ /* 0x000fe200078e00dd */
[----:B------:R-:W-:Y:S01]  /*2160*/  UMOV UR9, 0x40000040 ;  /* 0x4000004000097882 */ /* 0x000fe20000000000 */
[----:B------:R-:W-:Y:S01]  /*2170*/  IMAD.MOV.U32 R146, RZ, RZ, R219 ;  /* 0x000000ffff927224 */ /* 0x000fe200078e00db */
[----:B------:R-:W-:Y:S01]  /*2180*/  UMOV UR11, 0x40000040 ;  /* 0x40000040000b7882 */ /* 0x000fe20000000000 */
        /* <DEDUP_REMOVED lines=22> */
[----:B------:R-:W-:-:S06]  /*22f0*/  IMAD.MOV.U32 R234, RZ, RZ, R2 ;  /* 0x000000ffffea7224 */ /* 0x000fcc00078e0002 */
[----:B--2---:R-:W-:-:S06]  /*2300*/  WARPGROUP.ARRIVE ;  /* 0x00000000000079c5 */ /* 0x004fcc0000000000 */
[----:B------:R-:W-:Y:S03]  /*2310*/  HGMMA.64x256x16.F32.BF16 R108, gdesc[UR8].tnspA, R108, gsb0 ;  /* 0x23e00000086c79f0 */ /* 0x000fe6000800186c */
[----:B------:R-:W-:Y:S02]  /*2320*/  WARPGROUP.DEPBAR.LE gsb0, 0x0 ;  /* 0x00008000000079c5 */ /* 0x000fe40000010000 */
[----:B------:R-:W-:Y:S04]  /*2330*/  STL.64 [R1], R108 ;  /* 0x0000006c01007387 */ /* 0x000fe80000100a00 */
        /* <DEDUP_REMOVED lines=63> */
[----:B0-----:R-:W2:Y:S04]  /*2730*/  LDL.LU R160, [R1+0x578] ;  /* 0x0005780001a07983 */ /* 0x001ea80000300800 */
[----:B------:R-:W3:Y:S04]  /*2740*/  LDL.LU.64 R150, [R1+0x570] ;  /* 0x0005700001967983 */ /* 0x000ee80000300a00 */
        /* <DEDUP_REMOVED lines=20> */
[----:B------:R-:W3:Y:S01]  /*2890*/  LDL.LU.64 R108, [R1+0x4c8] ;  /* 0x0004c800016c7983 */ /* 0x000ee20000300a00 */
[----:B------:R-:W-:Y:S01]  /*28a0*/  UIADD3 UR8, UR5, 0x480, URZ ;  /* 0x0000048005087890 */ /* 0x000fe2000fffe03f */
[----:B------:R-:W-:Y:S01]  /*28b0*/  UMOV UR9, 0x40000040 ;  /* 0x4000004000097882 */ /* 0x000fe20000000000 */
[----:B---3--:R-:W-:-:S07]  /*28c0*/  WARPGROUP.ARRIVE ;  /* 0x00000000000079c5 */ /* 0x008fce0000000000 */
[----:B------:R-:W-:Y:S03]  /*28d0*/  HGMMA.64x256x16.F32.BF16 R24, gdesc[UR8].tnspA, R24, gsb0 ;  /* 0x23e00000081879f0 */ /* 0x000fe60008001818 */
        /* <DEDUP_REMOVED lines=65> */
[----:B0-----:R-:W3:Y:S04]  /*2cf0*/  LDL.LU.64 R24, [R1] ;  /* 0x0000000001187983 */ /* 0x001ee80000300a00 */
        /* <DEDUP_REMOVED lines=63> */
[----:B------:R-:W-:-:S02]  /*30f0*/  UIADD3 UR8, UR5, 0x100, URZ ;  /* 0x0000010005087890 */ /* 0x000fc4000fffe03f */
[----:B------:R-:W-:Y:S01]  /*3100*/  UIADD3 UR10, UR6, 0x4, URZ ;  /* 0x00000004060a7890 */ /* 0x000fe2000fffe03f */
[----:B------:R-:W-:Y:S01]  /*3110*/  UMOV UR9, 0x40000040 ;  /* 0x4000004000097882 */ /* 0x000fe20000000000 */
[----:B------:R-:W-:Y:S01]  /*3120*/  UMOV UR11, 0x40000040 ;  /* 0x40000040000b7882 */ /* 0x000fe20000000000 */
[----:B---3--:R-:W-:-:S06]  /*3130*/  WARPGROUP.ARRIVE ;  /* 0x00000000000079c5 */ /* 0x008fcc0000000000 */
[----:B------:R-:W-:Y:S03]  /*3140*/  HGMMA.64x256x16.F32.BF16 R24, gdesc[UR8].tnspA, R24, gsb0 ;  /* 0x23e00000081879f0 */ /* 0x000fe60008001818 */
[----:B------:R-:W-:Y:S02]  /*3150*/  WARPGROUP.DEPBAR.LE gsb0, 0x0 ;  /* 0x00008000000079c5 */ /* 0x000fe40000010000 */
[----:B------:R-:W-:Y:S01]  /*3160*/  STL.64 [R1], R24 ;  /* 0x0000001801007387 */ /* 0x000fe20000100a00 */
[----:B------:R-:W-:Y:S01]  /*3170*/  MOV R4, R150 ;  /* 0x0000009600047202 */ /* 0x000fe20000000f00 */
[----:B------:R-:W-:Y:S01]  /*3180*/  IMAD.MOV.U32 R0, RZ, RZ, R151 ;  /* 0x000000ffff007224 */ /* 0x000fe200078e0097 */
[----:B------:R-:W-:Y:S01]  /*3190*/  MOV R9, R145 ;  /* 0x0000009100097202 */ /* 0x000fe20000000f00 */
        /* <DEDUP_REMOVED lines=36> */
[----:B------:R0:W-:Y:S01]  /*33e0*/  STL.64 [R1+0x50], R44 ;  /* 0x0000502c01007387 */ /* 0x0001e20000100a00 */
[----:B------:R-:W-:Y:S01]  /*33f0*/  IMAD.MOV.U32 R210, RZ, RZ, R126 ;  /* 0x000000ffffd27224 */ /* 0x000fe200078e007e */
[----:B------:R-:W-:Y:S01]  /*3400*/  MOV R179, R95 ;  /* 0x0000005f00b37202 */ /* 0x000fe20000000f00 */
[----:B------:R-:W-:Y:S01]  /*3410*/  IMAD.MOV.U32 R211, RZ, RZ, R127 ;  /* 0x000000ffffd37224 */ /* 0x000fe200078e007f */
[----:B------:R-:W3:Y:S01]  /*3420*/  LDL.LU.64 R150, [R1+0x4c0] ;  /* 0x0004c00001967983 */ /* 0x000ee20000300a00 */
        /* <DEDUP_REMOVED lines=36> */
[----:B------:R-:W-:-:S02]  /*3670*/  IMAD.MOV.U32 R187, RZ, RZ, R103 ;  /* 0x000000ffffbb7224 */ /* 0x000fc400078e0067 */
[----:B------:R-:W-:Y:S01]  /*3680*/  IMAD.MOV.U32 R185, RZ, RZ, R101 ;  /* 0x000000ffffb97224 */ /* 0x000fe200078e0065 */
[----:B------:R-:W3:Y:S01]  /*3690*/  LDL.LU.64 R130, [R1+0x470] ;  /* 0x0004700001827983 */ /* 0x000ee20000300a00 */
[----:B------:R-:W-:Y:S02]  /*36a0*/  IMAD.MOV.U32 R182, RZ, RZ, R98 ;  /* 0x000000ffffb67224 */ /* 0x000fe400078e0062 */
[----:B------:R-:W-:Y:S01]  /*36b0*/  IMAD.MOV.U32 R183, RZ, RZ, R99 ;  /* 0x000000ffffb77224 */ /* 0x000fe200078e0063 */
[----:B------:R-:W3:Y:S01]  /*36c0*/  LDL.LU.64 R128, [R1+0x468] ;  /* 0x0004680001807983 */ /* 0x000ee20000300a00 */
[----:B------:R-:W-:Y:S02]  /*36d0*/  IMAD.MOV.U32 R180, RZ, RZ, R96 ;  /* 0x000000ffffb47224 */ /* 0x000fe400078e0060 */
        /* <DEDUP_REMOVED lines=82> */
[----:B0-----:R-:W3:Y:S04]  /*3c00*/  LDL.LU.64 R44, [R1+0x318] ;  /* 0x00031800012c7983 */ /* 0x001ee80000300a00 */
        /* <DEDUP_REMOVED lines=11> */
[----:B------:R-:W-:-:S02]  /*3cc0*/  UMOV UR9, 0x40000040 ;  /* 0x4000004000097882 */ /* 0x000fc40000000000 */
[----:B--2---:R-:W-:Y:S01]  /*3cd0*/  STL [R1+0x2b8], R160 ;  /* 0x0002b8a001007387 */ /* 0x004fe20000100800 */
[----:B---3--:R-:W-:-:S06]  /*3ce0*/  WARPGROUP.ARRIVE ;  /* 0x00000000000079c5 */ /* 0x008fcc0000000000 */
        /* <DEDUP_REMOVED lines=57> */
[----:B------:R-:W-:-:S02]  /*4080*/  IMAD.MOV.U32 R140, RZ, RZ, R228 ;  /* 0x000000ffff8c7224 */ /* 0x000fc400078e00e4 */
[----:B------:R-:W-:Y:S02]  /*4090*/  IMAD.MOV.U32 R141, RZ, RZ, R227 ;  /* 0x000000ffff8d7224 */ /* 0x000fe400078e00e3 */
[----:B------:R-:W-:Y:S01]  /*40a0*/  IMAD.MOV.U32 R142, RZ, RZ, R226 ;  /* 0x000000ffff8e7224 */ /* 0x000fe200078e00e2 */
[----:B------:R-:W-:Y:S01]  /*40b0*/  MOV R226, R12 ;  /* 0x0000000c00e27202 */ /* 0x000fe20000000f00 */
[----:B------:R-:W-:Y:S02]  /*40c0*/  IMAD.MOV.U32 R144, RZ, RZ, R224 ;  /* 0x000000ffff907224 */ /* 0x000fe400078e00e0 */
[----:B------:R-:W-:Y:S02]  /*40d0*/  IMAD.MOV.U32 R145, RZ, RZ, R223 ;  /* 0x000000ffff917224 */ /* 0x000fe400078e00df */
[----:B------:R-:W-:Y:S02]  /*40e0*/  IMAD.MOV.U32 R146, RZ, RZ, R222 ;  /* 0x000000ffff927224 */ /* 0x000fe400078e00de */
[----:B------:R-:W-:Y:S01]  /*40f0*/  IMAD.MOV.U32 R147, RZ, RZ, R221 ;  /* 0x000000ffff937224 */ /* 0x000fe200078e00dd */
[----:B------:R-:W-:Y:S01]  /*4100*/  MOV R221, R18 ;  /* 0x0000001200dd7202 */ /* 0x000fe20000000f00 */
[----:B------:R-:W-:-:S02]  /*4110*/  IMAD.MOV.U32 R149, RZ, RZ, R219 ;  /* 0x000000ffff957224 */ /* 0x000fc400078e00db */
[----:B------:R-:W-:Y:S02]  /*4120*/  IMAD.MOV.U32 R150, RZ, RZ, R218 ;  /* 0x000000ffff967224 */ /* 0x000fe400078e00da */
[----:B------:R-:W-:Y:S02]  /*4130*/  IMAD.MOV.U32 R151, RZ, RZ, R217 ;  /* 0x000000ffff977224 */ /* 0x000fe400078e00d9 */
[----:B------:R-:W-:Y:S01]  /*4140*/  IMAD.MOV.U32 R160, RZ, RZ, R216 ;  /* 0x000000ffffa07224 */ /* 0x000fe200078e00d8 */
[----:B------:R-:W-:Y:S01]  /*4150*/  MOV R216, R23 ;  /* 0x0000001700d87202 */ /* 0x000fe20000000f00 */
[----:B------:R-:W-:Y:S02]  /*4160*/  IMAD.MOV.U32 R130, RZ, RZ, R16 ;  /* 0x000000ffff827224 */ /* 0x000fe400078e0010 */
        /* <DEDUP_REMOVED lines=8> */
[----:B------:R-:W-:Y:S01]  /*41f0*/  IMAD.MOV.U32 R219, RZ, RZ, R20 ;  /* 0x000000ffffdb7224 */ /* 0x000fe200078e0014 */
[----:B------:R0:W5:Y:S01]  /*4200*/  LDL.LU R16, [R1+0x2c4] ;  /* 0x0002c40001107983 */ /* 0x0001620000300800 */
[----:B------:R-:W-:-:S02]  /*4210*/  IMAD.MOV.U32 R220, RZ, RZ, R19 ;  /* 0x000000ffffdc7224 */ /* 0x000fc400078e0013 */
[----:B------:R-:W-:Y:S01]  /*4220*/  IMAD.MOV.U32 R222, RZ, RZ, R17 ;  /* 0x000000ffffde7224 */ /* 0x000fe200078e0011 */
[----:B------:R0:W5:Y:S01]  /*4230*/  LDL.LU R3, [R1+0x2c0] ;  /* 0x0002c00001037983 */ /* 0x0001620000300800 */
[----:B------:R-:W-:Y:S02]  /*4240*/  IMAD.MOV.U32 R223, RZ, RZ, R15 ;  /* 0x000000ffffdf7224 */ /* 0x000fe400078e000f */
[----:B------:R-:W-:Y:S01]  /*4250*/  IMAD.MOV.U32 R224, RZ, RZ, R14 ;  /* 0x000000ffffe07224 */ /* 0x000fe200078e000e */
[----:B------:R0:W5:Y:S01]  /*4260*/  LDL.LU R2, [R1+0x2bc] ;  /* 0x0002bc0001027983 */ /* 0x0001620000300800 */
[----:B------:R-:W-:Y:S02]  /*4270*/  IMAD.MOV.U32 R225, RZ, RZ, R13 ;  /* 0x000000ffffe17224 */ /* 0x000fe400078e000d */
[----:B------:R-:W-:Y:S02]  /*4280*/  IMAD.MOV.U32 R227, RZ, RZ, R11 ;  /* 0x000000ffffe37224 */ /* 0x000fe400078e000b */
[----:B------:R-:W-:-:S02]  /*4290*/  IMAD.MOV.U32 R228, RZ, RZ, R10 ;  /* 0x000000ffffe47224 */ /* 0x000fc400078e000a */
[----:B------:R-:W-:Y:S02]  /*42a0*/  IMAD.MOV.U32 R229, RZ, RZ, R9 ;  /* 0x000000ffffe57224 */ /* 0x000fe400078e0009 */
        /* <DEDUP_REMOVED lines=71> */
[----:B-1----:R0:W5:Y:S04]  /*4720*/  LDL.LU R160, [R1+0x2b8] ;  /* 0x0002b80001a07983 */ /* 0x0021680000300800 */
[----:B------:R-:W2:Y:S04]  /*4730*/  LDL.LU.64 R150, [R1+0x2b0] ;  /* 0x0002b00001967983 */ /* 0x000ea80000300a00 */
        /* <DEDUP_REMOVED lines=20> */
[----:B------:R-:W2:Y:S01]  /*4880*/  LDL.LU.64 R108, [R1+0x208] ;  /* 0x00020800016c7983 */ /* 0x000ea20000300a00 */
[----:B------:R-:W-:Y:S01]  /*4890*/  UIADD3 UR8, UR5, 0x580, URZ ;  /* 0x0000058005087890 */ /* 0x000fe2000fffe03f */
[----:B------:R-:W-:Y:S01]  /*48a0*/  UMOV UR9, 0x40000040 ;  /* 0x4000004000097882 */ /* 0x000fe20000000000 */
[----:B--2---:R-:W-:-:S07]  /*48b0*/  WARPGROUP.ARRIVE ;  /* 0x00000000000079c5 */ /* 0x004fce0000000000 */
[----:B------:R-:W-:Y:S03]  /*48c0*/  HGMMA.64x256x16.F32.BF16 R24, gdesc[UR8].tnspA, R24, gsb0 ;  /* 0x23e00000081879f0 */ /* 0x000fe60008001818 */
[----:B------:R-:W-:Y:S02]  /*48d0*/  WARPGROUP.DEPBAR.LE gsb0, 0x0 ;  /* 0x00008000000079c5 */ /* 0x000fe40000010000 */
[----:B0-----:R-:W-:Y:S05]  /*48e0*/  @!P1 BRA `(.L_x_18) ;  /* 0x0000004000b49947 */ /* 0x001fea0003800000 */
[----:B------:R-:W-:-:S04]  /*48f0*/  UIADD3 UR5, UR39, 0x1, URZ ;  /* 0x0000000127057890 */ /* 0x000fc8000fffe03f */
[----:B------:R-:W-:-:S04]  /*4900*/  UISETP.NE.AND UP0, UPT, UR5, 0x3, UPT ;  /* 0x000000030500788c */ /* 0x000fc8000bf05270 */
[----:B------:R-:W-:Y:S02]  /*4910*/  USEL UR6, URZ, 0x1, UP0 ;  /* 0x000000013f067887 */ /* 0x000fe40008000000 */
[----:B------:R-:W-:Y:S02]  /*4920*/  USEL UR5, UR5, URZ, UP0 ;  /* 0x0000003f05057287 */ /* 0x000fe40008000000 */
[----:B------:R-:W-:-:S06]  /*4930*/  ULOP3.LUT UR6, UR36, UR6, URZ, 0x3c, !UPT ;  /* 0x0000000624067292 */ /* 0x000fcc000f8e3c3f */
[----:B------:R-:W-:Y:S01]  /*4940*/  IMAD.U32 R0, RZ, RZ, UR6 ;  /* 0x00000006ff007e24 */ /* 0x000fe2000f8e00ff */
[----:B------:R-:W-:-:S06]  /*4950*/  UMOV UR6, UR39 ;  /* 0x0000002700067c82 */ /* 0x000fcc0008000000 */
.L_x_25:
[----:B------:R-:W-:Y:S05]  /*4960*/  @!P0 BRA `(.L_x_19) ;  /* 0x0000000000048947 */ /* 0x000fea0003800000 */
[----:B------:R-:W-:Y:S01]  /*4970*/  BPT.TRAP 0x1 ;  /* 0x000000040000795c */ /* 0x000fe20000300000 */
.L_x_19:
[----:B------:R-:W0:Y:S01]  /*4980*/  S2UR UR8, SR_CgaCtaId ;  /* 0x00000000000879c3 */ /* 0x000e220000008800 */
[----:B------:R-:W-:Y:S01]  /*4990*/  UMOV UR7, 0x400 ;  /* 0x0000040000077882 */ /* 0x000fe20000000000 */
[----:B------:R-:W-:Y:S01]  /*49a0*/  SHF.L.U32 R4, R0, 0x1f, RZ ;  /* 0x0000001f00047819 */ /* 0x000fe200000006ff */
[----:B0-----:R-:W-:-:S04]  /*49b0*/  ULEA UR7, UR8, UR7, 0x18 ;  /* 0x0000000708077291 */ /* 0x001fc8000f8ec03f */
[----:B------:R-:W-:-:S09]  /*49c0*/  ULEA UR8, UR5, UR7, 0x3 ;  /* 0x0000000705087291 */ /* 0x000fd2000f8e183f */
[----:B------:R0:W1:Y:S01]  /*49d0*/  SYNCS.PHASECHK.TRANS64.TRYWAIT P1, [UR8], R4 ;  /* 0x00000004ff0075a7 */ /* 0x0000620008020148 */
[----:B------:R-:W-:Y:S05]  /*49e0*/  @!P0 BRA `(.L_x_20) ;  /* 0x0000000000048947 */ /* 0x000fea0003800000 */
[----:B------:R-:W-:Y:S01]  /*49f0*/  BPT.TRAP 0x1 ;  /* 0x000000040000795c */ /* 0x000fe20000300000 */
.L_x_20:
[----:B-1----:R-:W-:Y:S05]  /*4a00*/  @P1 BRA `(.L_x_21) ;  /* 0x0000000000081947 */ /* 0x002fea0003800000 */
[----:B------:R-:W1:Y:S02]  /*4a10*/  SYNCS.PHASECHK.TRANS64.TRYWAIT P1, [UR8], R4 ;  /* 0x00000004ff0075a7 */ /* 0x000e640008020148 */
[----:B-1----:R-:W-:Y:S05]  /*4a20*/  @!P1 BRA `(.L_x_22) ;  /* 0x0000016c00789947 */ /* 0x002fea0003800000 */
.L_x_21:
        /* <DEDUP_REMOVED lines=64> */
[----:B--2---:R-:W2:Y:S04]  /*4e30*/  LDL.LU.64 R24, [R1] ;  /* 0x0000000001187983 */ /* 0x004ea80000300a00 */
        /* <DEDUP_REMOVED lines=63> */
[----:B------:R-:W-:-:S02]  /*5230*/  ULEA UR12, UR5, UR46, 0xb ;  /* 0x0000002e050c7291 */ /* 0x000fc4000f8e583f */
[----:B------:R-:W-:Y:S01]  /*5240*/  ULEA UR13, UR5, UR4, 0xb ;  /* 0x00000004050d7291 */ /* 0x000fe2000f8e583f */
[----:B-----5:R-:W-:Y:S01]  /*5250*/  STL [R1+0x2c8], R16 ;  /* 0x0002c81001007387 */ /* 0x020fe20000100800 */
[----:B------:R-:W-:Y:S01]  /*5260*/  UMOV UR9, 0x40000040 ;  /* 0x4000004000097882 */ /* 0x000fe20000000000 */
[----:B------:R-:W-:Y:S02]  /*5270*/  UMOV UR11, 0x40000040 ;  /* 0x40000040000b7882 */ /* 0x000fe40000000000 */
[----:B------:R-:W-:Y:S01]  /*5280*/  UMOV UR8, UR12 ;  /* 0x0000000c00087c82 */ /* 0x000fe20008000000 */
[----:B------:R-:W-:Y:S01]  /*5290*/  STL [R1+0x2c4], R3 ;  /* 0x0002c40301007387 */ /* 0x000fe20000100800 */
[----:B------:R-:W-:-:S03]  /*52a0*/  UMOV UR10, UR13 ;  /* 0x0000000d000a7c82 */ /* 0x000fc60008000000 */
[----:B------:R3:W-:Y:S04]  /*52b0*/  STL [R1+0x2c0], R2 ;  /* 0x0002c00201007387 */ /* 0x0007e80000100800 */
[----:B------:R4:W-:Y:S01]  /*52c0*/  STL [R1+0x2bc], R0 ;  /* 0x0002bc0001007387 */ /* 0x0009e20000100800 */
[----:B--2---:R-:W-:-:S06]  /*52d0*/  WARPGROUP.ARRIVE ;  /* 0x00000000000079c5 */ /* 0x004fcc0000000000 */
[----:B------:R-:W-:Y:S03]  /*52e0*/  HGMMA.64x256x16.F32.BF16 R24, gdesc[UR8].tnspA, R24, gsb0 ;  /* 0x23e00000081879f0 */ /* 0x000fe60008001818 */
[----:B------:R-:W-:Y:S02]  /*52f0*/  WARPGROUP.DEPBAR.LE gsb0, 0x0 ;  /* 0x00008000000079c5 */ /* 0x000fe40000010000 */
[----:B------:R-:W-:Y:S01]  /*5300*/  STL.64 [R1], R24 ;  /* 0x0000001801007387 */ /* 0x000fe20000100a00 */
[----:B---3--:R-:W-:Y:S01]  /*5310*/  IMAD.MOV.U32 R2, RZ, RZ, R150 ;  /* 0x000000ffff027224 */ /* 0x008fe200078e0096 */
[----:B----4-:R-:W-:Y:S01]  /*5320*/  MOV R0, R151 ;  /* 0x0000009700007202 */ /* 0x010fe20000000f00 */
[----:B01----:R-:W-:Y:S01]  /*5330*/  IMAD.MOV.U32 R4, RZ, RZ, R148 ;  /* 0x000000ffff047224 */ /* 0x003fe200078e0094 */
        /* <DEDUP_REMOVED lines=40> */
[----:B------:R-:W2:Y:S01]  /*55c0*/  LDL.LU.64 R150, [R1+0x780] ;  /* 0x0007800001967983 */ /* 0x000ea20000300a00 */
        /* <DEDUP_REMOVED lines=64> */
[----:B------:R-:W-:-:S02]  /*59d0*/  IMAD.MOV.U32 R162, RZ, RZ, R78 ;  /* 0x000000ffffa27224 */ /* 0x000fc400078e004e */
[----:B------:R-:W-:Y:S01]  /*59e0*/  IMAD.MOV.U32 R213, RZ, RZ, R76 ;  /* 0x000000ffffd57224 */ /* 0x000fe200078e004c */
[----:B------:R-:W2:Y:S01]  /*59f0*/  LDL.LU.64 R116, [R1+0x6f8] ;  /* 0x0006f80001747983 */ /* 0x000ea20000300a00 */
[----:B------:R-:W-:Y:S02]  /*5a00*/  IMAD.MOV.U32 R161, RZ, RZ, R77 ;  /* 0x000000ffffa17224 */ /* 0x000fe400078e004d */
[----:B------:R-:W-:Y:S01]  /*5a10*/  IMAD.MOV.U32 R158, RZ, RZ, R74 ;  /* 0x000000ffff9e7224 */ /* 0x000fe200078e004a */
[----:B------:R-:W2:Y:S01]  /*5a20*/  LDL.LU.64 R114, [R1+0x6f0] ;  /* 0x0006f00001727983 */ /* 0x000ea20000300a00 */
[----:B------:R-:W-:Y:S02]  /*5a30*/  IMAD.MOV.U32 R156, RZ, RZ, R72 ;  /* 0x000000ffff9c7224 */ /* 0x000fe400078e0048 */
        /* <DEDUP_REMOVED lines=29> */
[----:B------:R-:W-:-:S03]  /*5c10*/  IMAD.MOV.U32 R235, RZ, RZ, R46 ;  /* 0x000000ffffeb7224 */ /* 0x000fc600078e002e */
        /* <DEDUP_REMOVED lines=24> */
[----:B0-----:R-:W2:Y:S04]  /*5da0*/  LDL.LU.64 R44, [R1+0x5d8] ;  /* 0x0005d800012c7983 */ /* 0x001ea80000300a00 */
        /* <DEDUP_REMOVED lines=11> */
[----:B------:R-:W-:-:S02]  /*5e60*/  UMOV UR9, 0x40000040 ;  /* 0x4000004000097882 */ /* 0x000fc40000000000 */
[----:B------:R-:W-:Y:S01]  /*5e70*/  STL [R1+0x580], R160 ;  /* 0x000580a001007387 */ /* 0x000fe20000100800 */
[----:B--2---:R-:W-:-:S06]  /*5e80*/  WARPGROUP.ARRIVE ;  /* 0x00000000000079c5 */ /* 0x004fcc0000000000 */
        /* <DEDUP_REMOVED lines=61> */
[----:B------:R-:W-:Y:S01]  /*6260*/  IMAD.MOV.U32 R140, RZ, RZ, R225 ;  /* 0x000000ffff8c7224 */ /* 0x000fe200078e00e1 */
[----:B------:R-:W-:Y:S01]  /*6270*/  MOV R225, R11 ;  /* 0x0000000b00e17202 */ /* 0x000fe20000000f00 */
[----:B------:R-:W-:Y:S02]  /*6280*/  IMAD.MOV.U32 R142, RZ, RZ, R223 ;  /* 0x000000ffff8e7224 */ /* 0x000fe400078e00df */
[----:B------:R-:W-:Y:S02]  /*6290*/  IMAD.MOV.U32 R143, RZ, RZ, R222 ;  /* 0x000000ffff8f7224 */ /* 0x000fe400078e00de */
[----:B------:R-:W-:Y:S01]  /*62a0*/  IMAD.MOV.U32 R144, RZ, RZ, R221 ;  /* 0x000000ffff907224 */ /* 0x000fe200078e00dd */
[----:B------:R-:W-:Y:S01]  /*62b0*/  MOV R221, R15 ;  /* 0x0000000f00dd7202 */ /* 0x000fe20000000f00 */
[----:B------:R-:W-:Y:S02]  /*62c0*/  IMAD.MOV.U32 R146, RZ, RZ, R219 ;  /* 0x000000ffff927224 */ /* 0x000fe400078e00db */
        /* <DEDUP_REMOVED lines=23> */
[----:B------:R-:W-:Y:S01]  /*6440*/  IMAD.MOV.U32 R235, RZ, RZ, R0 ;  /* 0x000000ffffeb7224 */ /* 0x000fe200078e0000 */
[----:B------:R-:W-:Y:S02]  /*6450*/  UIADD3 UR8, UR12, 0x80, URZ ;  /* 0x000000800c087890 */ /* 0x000fe4000fffe03f */
[----:B------:R-:W-:Y:S01]  /*6460*/  UIADD3 UR10, UR13, 0x2, URZ ;  /* 0x000000020d0a7890 */ /* 0x000fe2000fffe03f */
[----:B------:R-:W-:Y:S01]  /*6470*/  UMOV UR9, 0x40000040 ;  /* 0x4000004000097882 */ /* 0x000fe20000000000 */
[----:B------:R-:W-:Y:S01]  /*6480*/  UMOV UR11, 0x40000040 ;  /* 0x40000040000b7882 */ /* 0x000fe20000000000 */
        /* <DEDUP_REMOVED lines=236> */
[----:B------:R-:W-:Y:S01]  /*7350*/  STL.64 [R1+0x30], R36 ;  /* 0x0000302401007387 */ /* 0x000fe20000100a00 */
[----:B------:R-:W-:-:S03]  /*7360*/  IMAD.MOV.U32 R5, RZ, RZ, R150 ;  /* 0x000000ffff057224 */ /* 0x000fc600078e0096 */
[----:B------:R-:W-:Y:S01]  /*7370*/  STL.64 [R1+0x38], R38 ;  /* 0x0000382601007387 */ /* 0x000fe20000100a00 */
[----:B------:R-:W-:-:S03]  /*7380*/  MOV R4, R151 ;  /* 0x0000009700047202 */ /* 0x000fc60000000f00 */
[----:B------:R-:W-:Y:S01]  /*7390*/  STL.64 [R1+0x40], R40 ;  /* 0x0000402801007387 */ /* 0x000fe20000100a00 */
[----:B------:R-:W-:-:S03]  /*73a0*/  IMAD.MOV.U32 R7, RZ, RZ, R148 ;  /* 0x000000ffff077224 */ /* 0x000fc600078e0094 */
[----:B------:R-:W-:Y:S01]  /*73b0*/  STL.64 [R1+0x48], R42 ;  /* 0x0000482a01007387 */ /* 0x000fe20000100a00 */
[----:B------:R-:W-:Y:S01]  /*73c0*/  IMAD.MOV.U32 R6, RZ, RZ, R149 ;  /* 0x000000ffff067224 */ /* 0x000fe200078e0095 */
[----:B------:R-:W-:Y:S02]  /*73d0*/  MOV R8, R147 ;  /* 0x0000009300087202 */ /* 0x000fe40000000f00 */
[----:B------:R0:W-:Y:S01]  /*73e0*/  STL.64 [R1+0x50], R44 ;  /* 0x0000502c01007387 */ /* 0x0001e20000100a00 */
[----:B------:R-:W-:-:S03]  /*73f0*/  IMAD.MOV.U32 R9, RZ, RZ, R146 ;  /* 0x000000ffff097224 */ /* 0x000fc600078e0092 */
[----:B------:R-:W3:Y:S01]  /*7400*/  LDL.LU.64 R150, [R1+0x4c8] ;  /* 0x0004c80001967983 */ /* 0x000ee20000300a00 */
[----:B------:R-:W-:Y:S01]  /*7410*/  IMAD.MOV.U32 R11, RZ, RZ, R144 ;  /* 0x000000ffff0b7224 */ /* 0x000fe200078e0090 */
[----:B------:R-:W-:Y:S01]  /*7420*/  MOV R12, R143 ;  /* 0x0000008f000c7202 */ /* 0x000fe20000000f00 */
[----:B------:R-:W-:Y:S01]  /*7430*/  IMAD.MOV.U32 R10, RZ, RZ, R145 ;  /* 0x000000ffff0a7224 */ /* 0x000fe200078e0091 */
[----:B------:R-:W3:Y:S01]  /*7440*/  LDL.LU.64 R148, [R1+0x4c0] ;  /* 0x0004c00001947983 */ /* 0x000ee20000300a00 */
        /* <DEDUP_REMOVED lines=252> */
[----:B------:R-:W-:Y:S01]  /*8410*/  IMAD.MOV.U32 R228, RZ, RZ, R11 ;  /* 0x000000ffffe47224 */ /* 0x000fe200078e000b */
[----:B------:R0:W5:Y:S01]  /*8420*/  LDL.LU R0, [R1+0x2bc] ;  /* 0x0002bc0001007983 */ /* 0x0001620000300800 */
        /* <DEDUP_REMOVED lines=101> */
[----:B------:R-:W-:Y:S01]  /*8a80*/  BPT.TRAP 0x1 ;  /* 0x000000040000795c */ /* 0x000fe20000300000 */
.L_x_23:
[----:B------:R-:W-:Y:S02]  /*8a90*/  UISETP.GT.U32.AND UP0, UPT, UR37, 0x1, UPT ;  /* 0x000000012500788c */ /* 0x000fe4000bf04070 */
[----:B------:R-:W-:-:S04]  /*8aa0*/  ULEA UR7, UR6, UR7, 0x3 ;  /* 0x0000000706077291 */ /* 0x000fc8000f8e183f */
[----:B------:R-:W-:Y:S01]  /*8ab0*/  UIADD3 UR7, UR7, 0x18, URZ ;  /* 0x0000001807077890 */ /* 0x000fe2000fffe03f */
[----:B------:R-:W-:-:S03]  /*8ac0*/  PLOP3.LUT P1, PT, PT, PT, UP0, 0x80, 0x0 ;  /* 0x000000000000781c */ /* 0x000fc60003f2f008 */
[----:B------:R-:W-:-:S09]  /*8ad0*/  UPRMT UR7, URZ, 0x654, UR7 ;  /* 0x000006543f077896 */ /* 0x000fd20008000007 */
[----:B------:R-:W-:Y:S01]  /*8ae0*/  SYNCS.ARRIVE.TRANS64.RED.A1T0 RZ, [UR7], RZ ;  /* 0x000000ffffff79a7 */ /* 0x000fe20008100407 */
[----:B------:R-:W-:Y:S05]  /*8af0*/  @P1 BRA `(.L_x_24) ;  /* 0x0000000000041947 */ /* 0x000fea0003800000 */
[----:B------:R-:W-:Y:S01]  /*8b00*/  BPT.TRAP 0x1 ;  /* 0x000000040000795c */ /* 0x000fe20000300000 */
.L_x_24:
[----:B------:R-:W-:Y:S01]  /*8b10*/  UIADD3 UR5, UR5, 0x1, URZ ;  /* 0x0000000105057890 */ /* 0x000fe2000fffe03f */
[C---:B-----5:R-:W-:Y:S01]  /*8b20*/  ISETP.GT.AND P1, PT, R3.reuse, 0x1, PT ;  /* 0x000000010300780c */ /* 0x060fe20003f24270 */
[----:B------:R-:W-:Y:S01]  /*8b30*/  UIADD3 UR6, UR6, 0x1, URZ ;  /* 0x0000000106067890 */ /* 0x000fe2000fffe03f */
[----:B------:R-:W-:Y:S01]  /*8b40*/  VIADD R3, R3, 0xffffffff ;  /* 0xffffffff03037836 */ /* 0x000fe20000000000 */
[----:B------:R-:W-:Y:S02]  /*8b50*/  UISETP.NE.AND UP0, UPT, UR5, 0x3, UPT ;  /* 0x000000030500788c */ /* 0x000fe4000bf05270 */
[----:B------:R-:W-:Y:S02]  /*8b60*/  UISETP.NE.AND UP1, UPT, UR6, 0x3, UPT ;  /* 0x000000030600788c */ /* 0x000fe4000bf25270 */
[----:B------:R-:W-:Y:S02]  /*8b70*/  USEL UR7, URZ, 0x1, UP0 ;  /* 0x000000013f077887 */ /* 0x000fe40008000000 */
[----:B------:R-:W-:-:S02]  /*8b80*/  USEL UR5, UR5, URZ, UP0 ;  /* 0x0000003f05057287 */ /* 0x000fc40008000000 */
[----:B------:R-:W-:Y:S02]  /*8b90*/  USEL UR6, UR6, URZ, UP1 ;  /* 0x0000003f06067287 */ /* 0x000fe40008800000 */
[----:B------:R-:W-:Y:S01]  /*8ba0*/  LOP3.LUT R0, R0, UR7, RZ, 0x3c, !PT ;  /* 0x0000000700007c12 */ /* 0x000fe2000f8e3cff */
[----:B------:R-:W-:Y:S09]  /*8bb0*/  @P1 BRA `(.L_x_25) ;  /* 0xffffffbc00681947 */ /* 0x000ff2000383ffff */
.L_x_18:
[----:B------:R-:W0:Y:S02]  /*8bc0*/  LDC R0, c[0x0][0x28c] ;  /* 0x0000a300ff007b82 */ /* 0x000e240000000800 */
[----:B0-----:R-:W-:-:S13]  /*8bd0*/  ISETP.GE.AND P1, PT, R0, 0x1, PT ;  /* 0x000000010000780c */ /* 0x001fda0003f26270 */
[----:B------:R-:W-:Y:S05]  /*8be0*/  @!P1 BRA `(.L_x_26) ;  /* 0x00000000004c9947 */ /* 0x000fea0003800000 */
[----:B------:R-:W-:Y:S05]  /*8bf0*/  @!P0 BRA `(.L_x_27) ;  /* 0x0000000000048947 */ /* 0x000fea0003800000 */
[----:B------:R-:W-:Y:S01]  /*8c00*/  BPT.TRAP 0x1 ;  /* 0x000000040000795c */ /* 0x000fe20000300000 */
.L_x_27:
[----:B------:R-:W0:Y:S01]  /*8c10*/  S2UR UR7, SR_CgaCtaId ;  /* 0x00000000000779c3 */ /* 0x000e220000008800 */
[----:B------:R-:W-:-:S04]  /*8c20*/  UISETP.LT.AND UP0, UPT, UR45, 0x1, UPT ;  /* 0x000000012d00788c */ /* 0x000fc8000bf01270 */
[----:B------:R-:W-:Y:S02]  /*8c30*/  USEL UR6, UR45, 0x1, UP0 ;  /* 0x000000012d067887 */ /* 0x000fe40008000000 */
[----:B------:R-:W-:Y:S02]  /*8c40*/  UISETP.GT.U32.AND UP0, UPT, UR37, 0x1, UPT ;  /* 0x000000012500788c */ /* 0x000fe4000bf04070 */
[----:B------:R-:W-:-:S04]  /*8c50*/  UIADD3 UR6, UR39, UR45, -UR6 ;  /* 0x0000002d27067290 */ /* 0x000fc8000fffe806 */
[----:B------:R-:W-:Y:S01]  /*8c60*/  UIMAD.WIDE.U32 UR4, UR6, -0x55555555, URZ ;  /* 0xaaaaaaab060478a5 */ /* 0x000fe2000f8e003f */
[----:B------:R-:W-:-:S03]  /*8c70*/  PLOP3.LUT P0, PT, PT, PT, UP0, 0x80, 0x0 ;  /* 0x000000000000781c */ /* 0x000fc60003f0f008 */
[----:B------:R-:W-:-:S03]  /*8c80*/  USHF.R.U32.HI UR4, URZ, 0x1, UR5 ;  /* 0x000000013f047899 */ /* 0x000fc60008011605 */
[----:B------:R-:W-:Y:S01]  /*8c90*/  UMOV UR5, 0x400 ;  /* 0x0000040000057882 */ /* 0x000fe20000000000 */
[----:B------:R-:W-:Y:S02]  /*8ca0*/  UIMAD UR6, UR4, -0x3, UR6 ;  /* 0xfffffffd040678a4 */ /* 0x000fe4000f8e0206 */
[----:B0-----:R-:W-:-:S04]  /*8cb0*/  ULEA UR5, UR7, UR5, 0x18 ;  /* 0x0000000507057291 */ /* 0x001fc8000f8ec03f */
[----:B------:R-:W-:-:S04]  /*8cc0*/  ULEA UR6, UR6, UR5, 0x3 ;  /* 0x0000000506067291 */ /* 0x000fc8000f8e183f */
[----:B------:R-:W-:-:S04]  /*8cd0*/  UIADD3 UR6, UR6, 0x18, URZ ;  /* 0x0000001806067890 */ /* 0x000fc8000fffe03f */
[----:B------:R-:W-:-:S09]  /*8ce0*/  UPRMT UR6, URZ, 0x654, UR6 ;  /* 0x000006543f067896 */ /* 0x000fd20008000006 */
[----:B------:R-:W-:Y:S01]  /*8cf0*/  SYNCS.ARRIVE.TRANS64.RED.A1T0 RZ, [UR6], RZ ;  /* 0x000000ffffff79a7 */ /* 0x000fe20008100406 */
[----:B------:R-:W-:Y:S05]  /*8d00*/  @P0 BRA `(.L_x_26) ;  /* 0x0000000000040947 */ /* 0x000fea0003800000 */
[----:B------:R-:W-:Y:S01]  /*8d10*/  BPT.TRAP 0x1 ;  /* 0x000000040000795c */ /* 0x000fe20000300000 */
.L_x_26:
[----:B------:R-:W0:Y:S01]  /*8d20*/  S2R R8, SR_TID.X ;  /* 0x0000000000087919 */ /* 0x000e220000002100 */
[----:B------:R-:W-:Y:S01]  /*8d30*/  IMAD.MOV.U32 R19, RZ, RZ, 0x6540 ;  /* 0x00006540ff137424 */ /* 0x000fe200078e00ff */
[----:B------:R-:W-:Y:S01]  /*8d40*/  USHF.R.S32.HI UR10, URZ, 0x1f, UR44 ;  /* 0x0000001f3f0a7899 */ /* 0x000fe2000801142c */
[----:B-----5:R-:W-:Y:S01]  /*8d50*/  LOP3.LUT R4, R160, 0x1, RZ, 0xc0, !PT ;  /* 0x00000001a0047812 */ /* 0x020fe200078ec0ff */
[----:B------:R-:W-:Y:S01]  /*8d60*/  ULDC.64 UR8, c[0x0][0x5d0] ;  /* 0x0001740000087ab9 */ /* 0x000fe20000000a00 */
[----:B------:R-:W-:Y:S01]  /*8d70*/  UIMAD.WIDE UR6, UR42, 0x100, URZ ;  /* 0x000001002a0678a5 */ /* 0x000fe2000f8e023f */
[----:B------:R-:W-:Y:S01]  /*8d80*/  IMAD.U32 R6, RZ, RZ, UR8 ;  /* 0x00000008ff067e24 */ /* 0x000fe2000f8e00ff */
[----:B------:R-:W-:Y:S01]  /*8d90*/  UIMAD UR4, UR10, UR8, URZ ;  /* 0x000000080a0472a4 */ /* 0x000fe2000f8e023f */
[----:B------:R-:W-:Y:S01]  /*8da0*/  SHF.L.U32 R3, R4, 0x6, RZ ;  /* 0x0000000604037819 */ /* 0x000fe200000006ff */
[----:B------:R-:W-:Y:S02]  /*8db0*/  USHF.L.U32 UR42, UR42, 0x8, URZ ;  /* 0x000000082a2a7899 */ /* 0x000fe4000800063f */
[----:B------:R-:W-:Y:S01]  /*8dc0*/  UIMAD UR4, UR44, UR9, UR4 ;  /* 0x000000092c0472a4 */ /* 0x000fe2000f8e0204 */
[----:B------:R-:W-:Y:S01]  /*8dd0*/  ULDC UR8, c[0x0][0x284] ;  /* 0x0000a10000087ab9 */ /* 0x000fe20000000800 */
[----:B------:R-:W-:Y:S01]  /*8de0*/  UIADD3 UR39, UR45, UR39, URZ ;  /* 0x000000272d277290 */ /* 0x000fe2000fffe03f */
[----:B------:R-:W-:Y:S01]  /*8df0*/  IMAD.U32 R17, RZ, RZ, UR8 ;  /* 0x00000008ff117e24 */ /* 0x000fe2000f8e00ff */
[----:B------:R-:W-:-:S02]  /*8e00*/  UISETP.GE.U32.AND UP2, UPT, UR45, 0x3, UPT ;  /* 0x000000032d00788c */ /* 0x000fc4000bf46070 */
[----:B------:R-:W-:-:S04]  /*8e10*/  UISETP.GT.U32.AND UP1, UPT, UR39, 0x2, UPT ;  /* 0x000000022700788c */ /* 0x000fc8000bf24070 */
[----:B------:R-:W-:Y:S01]  /*8e20*/  UISETP.LT.U32.AND UP1, UPT, UR45, 0x3, UP1 ;  /* 0x000000032d00788c */ /* 0x000fe20008f21070 */
[C---:B0-----:R-:W-:Y:S01]  /*8e30*/  IMAD.SHL.U32 R18, R8.reuse, 0x2, RZ ;  /* 0x0000000208127824 */ /* 0x041fe200078e00ff */
[----:B------:R-:W-:Y:S02]  /*8e40*/  SHF.R.U32.HI R0, RZ, 0x2, R8 ;  /* 0x00000002ff007819 */ /* 0x000fe40000011608 */
[----:B------:R-:W-:Y:S02]  /*8e50*/  LOP3.LUT R5, R8, 0x60, RZ, 0xc0, !PT ;  /* 0x0000006008057812 */ /* 0x000fe400078ec0ff */
[----:B------:R-:W-:Y:S02]  /*8e60*/  LOP3.LUT R18, R18, 0x6, RZ, 0xc0, !PT ;  /* 0x0000000612127812 */ /* 0x000fe400078ec0ff */
[----:B------:R-:W-:Y:S02]  /*8e70*/  LOP3.LUT R0, R0, 0x7, RZ, 0xc0, !PT ;  /* 0x0000000700007812 */ /* 0x000fe400078ec0ff */
[----:B------:R-:W-:Y:S01]  /*8e80*/  PRMT R18, R18, R19, UR43 ;  /* 0x0000002b12127e16 */ /* 0x000fe20008000013 */
[----:B------:R-:W-:Y:S01]  /*8e90*/  USHF.L.U32 UR43, UR43, 0x8, URZ ;  /* 0x000000082b2b7899 */ /* 0x000fe2000800063f */
[----:B------:R-:W-:-:S02]  /*8ea0*/  SHF.R.U32.HI R5, RZ, 0x1, R5 ;  /* 0x00000001ff057819 */ /* 0x000fc40000011605 */
[----:B------:R-:W-:Y:S02]  /*8eb0*/  SHF.R.S32.HI R19, RZ, 0x1f, R18 ;  /* 0x0000001fff137819 */ /* 0x000fe40000011412 */
[--C-:B------:R-:W-:Y:S02]  /*8ec0*/  LOP3.LUT R3, R3, 0x40, R0.reuse, 0xe2, !PT ;  /* 0x0000004003037812 */ /* 0x100fe400078ee200 */
[----:B------:R-:W-:Y:S01]  /*8ed0*/  IADD3 R0, RZ, -R5, -R0 ;  /* 0x80000005ff007210 */ /* 0x000fe20007ffe800 */
[----:B------:R-:W-:Y:S01]  /*8ee0*/  IMAD.WIDE.U32 R6, R6, UR44, R18 ;  /* 0x0000002c06067c25 */ /* 0x000fe2000f8e0012 */
[----:B------:R-:W-:-:S03]  /*8ef0*/  LOP3.LUT R3, R3, UR6, R5, 0xfe, !PT ;  /* 0x0000000603037c12 */ /* 0x000fc6000f8efe05 */
[----:B------:R-:W-:Y:S01]  /*8f00*/  IMAD R0, R4, -0x40, R0 ;  /* 0xffffffc004007824 */ /* 0x000fe200078e0200 */
[----:B------:R-:W-:Y:S01]  /*8f10*/  IADD3 R7, R7, UR4, RZ ;  /* 0x0000000407077c10 */ /* 0x000fe2000fffe0ff */
[----:B------:R-:W-:Y:S01]  /*8f20*/  ULDC UR4, c[0x0][0x288] ;  /* 0x0000a20000047ab9 */ /* 0x000fe20000000800 */
[----:B------:R-:W-:Y:S01]  /*8f30*/  IMAD.MOV.U32 R4, RZ, RZ, -0x2 ;  /* 0xfffffffeff047424 */ /* 0x000fe200078e00ff */
[----:B------:R-:W-:Y:S01]  /*8f40*/  UISETP.GE.AND UP0, UPT, UR43, UR4, UPT ;  /* 0x000000042b00728c */ /* 0x000fe2000bf06270 */
[----:B------:R-:W-:Y:S02]  /*8f50*/  IADD3 R17, R17, -UR42, R0 ;  /* 0x8000002a11117c10 */ /* 0x000fe4000fffe000 */
[----:B------:R-:W-:Y:S01]  /*8f60*/  LOP3.LUT R0, R8, 0x3, RZ, 0xc0, !PT ;  /* 0x0000000308007812 */ /* 0x000fe200078ec0ff */
[----:B------:R-:W-:Y:S02]  /*8f70*/  UISETP.GE.OR UP0, UPT, UR42, UR8, UP0 ;  /* 0x000000082a00728c */ /* 0x000fe40008706670 */
[----:B------:R-:W-:-:S02]  /*8f80*/  USEL UR8, URZ, 0x1, !UP1 ;  /* 0x000000013f087887 */ /* 0x000fc4000c800000 */
[----:B------:R-:W-:Y:S01]  /*8f90*/  IMAD R0, R0, R4, UR4 ;  /* 0x0000000400007e24 */ /* 0x000fe2000f8e0204 */
[----:B------:R-:W-:Y:S01]  /*8fa0*/  UIMAD.WIDE.U32 UR4, UR39, -0x55555555, URZ ;  /* 0xaaaaaaab270478a5 */ /* 0x000fe2000f8e003f */
[----:B------:R-:W-:Y:S01]  /*8fb0*/  PLOP3.LUT P0, PT, PT, PT, UP0, 0x80, 0x0 ;  /* 0x000000000000781c */ /* 0x000fe20003f0f008 */
[----:B------:R-:W-:Y:S01]  /*8fc0*/  ULOP3.LUT UR36, UR36, UR8, URZ, 0x3c, !UPT ;  /* 0x0000000824247292 */ /* 0x000fe2000f8e3c3f */
[----:B------:R-:W-:Y:S01]  /*8fd0*/  VIADD R0, R0, -UR43 ;  /* 0x8000002b00007c36 */ /* 0x000fe20008000000 */
[----:B------:R-:W-:Y:S01]  /*8fe0*/  USHF.R.U32.HI UR4, URZ, 0x1, UR5 ;  /* 0x000000013f047899 */ /* 0x000fe20008011605 */
[----:B------:R-:W-:-:S03]  /*8ff0*/  UMOV UR42, 0xffffffff ;  /* 0xffffffff002a7882 */ /* 0x000fc60000000000 */
[----:B------:R-:W-:Y:S02]  /*9000*/  UIMAD UR39, UR4, -0x3, UR39 ;  /* 0xfffffffd042778a4 */ /* 0x000fe4000f8e0227 */
[----:B------:R-:W-:-:S04]  /*9010*/  @UP2 ULOP3.LUT UR36, UR36, 0x1, UR4, 0x78, !UPT ;  /* 0x0000000124242892 */ /* 0x000fc8000f8e7804 */
[----:B------:R-:W-:Y:S08]  /*9020*/  @P0 BRA `(.L_x_28) ;  /* 0x0000010400d80947 */ /* 0x000ff00003800000 */
[----:B------:R-:W-:Y:S01]  /*9030*/  FSETP.NEU.AND P0, PT, R16, RZ, PT ;  /* 0x000000ff1000720b */ /* 0x000fe20003f0d000 */
[----:B------:R-:W-:Y:S01]  /*9040*/  ULDC.64 UR8, c[0x0][0x5c8] ;  /* 0x0001720000087ab9 */ /* 0x000fe20000000a00 */
[----:B------:R-:W-:Y:S01]  /*9050*/  ISETP.GT.AND P3, PT, R17, RZ, PT ;  /* 0x000000ff1100720c */ /* 0x000fe20003f64270 */
[----:B------:R-:W-:Y:S01]  /*9060*/  UIMAD UR4, UR7, UR8, URZ ;  /* 0x00000008070472a4 */ /* 0x000fe2000f8e023f */
[----:B------:R-:W-:Y:S01]  /*9070*/  MOV R10, UR9 ;  /* 0x00000009000a7c02 */ /* 0x000fe20008000f00 */
[C---:B------:R-:W-:Y:S01]  /*9080*/  IMAD.WIDE.U32 R6, R3.reuse, UR8, R6 ;  /* 0x0000000803067c25 */ /* 0x040fe2000f8e0006 */
[----:B------:R-:W-:Y:S01]  /*9090*/  BSSY B0, `(.L_x_28) ;  /* 0x000106f000007945 */ /* 0x000fe20003800000 */
[----:B------:R-:W-:Y:S02]  /*90a0*/  ISETP.GT.AND P1, PT, R0, RZ, P3 ;  /* 0x000000ff0000720c */ /* 0x000fe40001f24270 */
[----:B------:R-:W-:-:S04]  /*90b0*/  IMAD R10, R3, R10, UR4 ;  /* 0x00000004030a7e24 */ /* 0x000fc8000f8e020a */
[----:B------:R-:W-:Y:S01]  /*90c0*/  IMAD.IADD R10, R7, 0x1, R10 ;  /* 0x00000001070a7824 */ /* 0x000fe200078e020a */
[----:B------:R-:W-:Y:S06]  /*90d0*/  @!P0 BRA `(.L_x_29) ;  /* 0x000000b800108947 */ /* 0x000fec0003800000 */
[----:B------:R-:W0:Y:S01]  /*90e0*/  LDC.64 R22, c[0x0][0x5b8] ;  /* 0x00016e00ff167b82 */ /* 0x000e220000000a00 */
[----:B------:R-:W2:Y:S01]  /*90f0*/  LDL.LU R11, [R1] ;  /* 0x00000000010b7983 */ /* 0x000ea20000300800 */
[----:B------:R-:W-:-:S06]  /*9100*/  ULDC.64 UR4, c[0x0][0x5c0] ;  /* 0x0001700000047ab9 */ /* 0x000fcc0000000a00 */
[----:B------:R-:W1:Y:S08]  /*9110*/  LDC.64 R14, c[0x0][0x5b0] ;  /* 0x00016c00ff0e7b82 */ /* 0x000e700000000a00 */
[----:B------:R-:W3:Y:S01]  /*9120*/  LDC.64 R12, c[0x0][0x5a8] ;  /* 0x00016a00ff0c7b82 */ /* 0x000ee20000000a00 */
[C---:B0-----:R-:W-:Y:S02]  /*9130*/  IMAD R157, R22.reuse, UR10, RZ ;  /* 0x0000000a169d7c24 */ /* 0x041fe4000f8e02ff */
[----:B------:R-:W-:-:S04]  /*9140*/  IMAD.WIDE.U32 R152, R22, UR44, R18 ;  /* 0x0000002c16987c25 */ /* 0x000fc8000f8e0012 */
[----:B------:R-:W-:Y:S02]  /*9150*/  IMAD R157, R23, UR44, R157 ;  /* 0x0000002c179d7c24 */ /* 0x000fe4000f8e029d */
[----:B-1----:R-:W-:Y:S02]  /*9160*/  IMAD R156, R14, UR7, RZ ;  /* 0x000000070e9c7c24 */ /* 0x002fe4000f8e02ff */
[----:B------:R-:W-:Y:S02]  /*9170*/  IMAD.IADD R21, R153, 0x1, R157 ;  /* 0x0000000199157824 */ /* 0x000fe400078e029d */
[----:B------:R-:W-:Y:S02]  /*9180*/  IMAD.MOV.U32 R20, RZ, RZ, R152 ;  /* 0x000000ffff147224 */ /* 0x000fe400078e0098 */
[C---:B------:R-:W-:Y:S02]  /*9190*/  IMAD R156, R3.reuse, R15, R156 ;  /* 0x0000000f039c7224 */ /* 0x040fe400078e029c */
[----:B------:R-:W-:-:S05]  /*91a0*/  IMAD.WIDE.U32 R4, R3, R14, R20 ;  /* 0x0000000e03047225 */ /* 0x000fca00078e0014 */
[----:B------:R-:W-:Y:S02]  /*91b0*/  IADD3 R5, R5, R156, RZ ;  /* 0x0000009c05057210 */ /* 0x000fe40007ffe0ff */
[----:B---3--:R-:W-:-:S04]  /*91c0*/  LEA R8, P0, R4, R12, 0x1 ;  /* 0x0000000c04087211 */ /* 0x008fc800078008ff */
[----:B------:R-:W-:-:S05]  /*91d0*/  LEA.HI.X R9, R4, R13, R5, 0x1, P0 ;  /* 0x0000000d04097211 */ /* 0x000fca00000f0c05 */
[----:B------:R-:W3:Y:S01]  /*91e0*/  @P1 LDG.E.LTC128B.U16 R23, desc[UR40][R8.64] ;  /* 0x0000002808171981 */ /* 0x000ee2000c1e1520 */
[----:B------:R-:W-:Y:S01]  /*91f0*/  BSSY B1, `(.L_x_30) ;  /* 0x0000011000017945 */ /* 0x000fe20003800000 */
[----:B---3--:R-:W-:-:S04]  /*9200*/  IMAD.U32 R4, R23, 0x10000, RZ ;  /* 0x0001000017047824 */ /* 0x008fc800078e00ff */
[----:B------:R-:W-:-:S04]  /*9210*/  FMUL R4, R4, R16 ;  /* 0x0000001004047220 */ /* 0x000fc80000400000 */
[----:B--2---:R-:W-:Y:S01]  /*9220*/  FFMA R7, R11, R2, R4 ;  /* 0x000000020b077223 */ /* 0x004fe20000000004 */
[----:B------:R-:W-:-:S04]  /*9230*/  LEA R4, P0, R6, UR4, 0x1 ;  /* 0x0000000406047c11 */ /* 0x000fc8000f8008ff */
[----:B------:R-:W-:Y:S02]  /*9240*/  LEA.HI.X R5, R6, UR5, R10, 0x1, P0 ;  /* 0x0000000506057c11 */ /* 0x000fe400080f0c0a */
[----:B------:R-:W-:-:S05]  /*9250*/  F2FP.BF16.F32.PACK_AB R6, RZ, R7 ;  /* 0x00000007ff06723e */ /* 0x000fca00000010ff */
[----:B------:R0:W-:Y:S02]  /*9260*/  @P1 STG.E.U16 desc[UR40][R4.64], R6 ;  /* 0x0000000604001986 */ /* 0x0001e4000c101528 */
[----:B0-----:R-:W-:-:S04]  /*9270*/  IMAD.WIDE.U32 R6, R3, R14, R18 ;  /* 0x0000000e03067225 */ /* 0x001fc800078e0012 */
[----:B------:R-:W-:Y:S02]  /*9280*/  IMAD.IADD R7, R156, 0x1, R7 ;  /* 0x000000019c077824 */ /* 0x000fe400078e0207 */
[----:B------:R-:W-:-:S04]  /*9290*/  IMAD.WIDE.U32 R6, R22, UR44, R6 ;  /* 0x0000002c16067c25 */ /* 0x000fc8000f8e0006 */
[----:B------:R-:W-:Y:S01]  /*92a0*/  IMAD.IADD R7, R157, 0x1, R7 ;  /* 0x000000019d077824 */ /* 0x000fe200078e0207 */
[----:B------:R-:W-:-:S04]  /*92b0*/  LEA R10, P0, R6, R12, 0x1 ;  /* 0x0000000c060a7211 */ /* 0x000fc800078008ff */
[----:B------:R-:W-:Y:S02]  /*92c0*/  LEA.HI.X R11, R6, R13, R7, 0x1, P0 ;  /* 0x0000000d060b7211 */ /* 0x000fe400000f0c07 */
[----:B------:R-:W-:-:S13]  /*92d0*/  ISETP.GT.AND P0, PT, R0, 0x1, P3 ;  /* 0x000000010000780c */ /* 0x000fda0001f04270 */
[----:B------:R-:W-:Y:S05]  /*92e0*/  @!P0 BRA `(.L_x_31) ;  /* 0x0000000000048947 */ /* 0x000fea0003800000 */
[----:B------:R0:W5:Y:S02]  /*92f0*/  LDG.E.LTC128B.U16 R23, desc[UR40][R10.64+0x2] ;  /* 0x000002280a177981 */ /* 0x000164000c1e1520 */
.L_x_31:
[----:B------:R-:W-:Y:S05]  /*9300*/  BSYNC B1 ;  /* 0x0000000000017941 */ /* 0x000fea0003800000 */
.L_x_30:
[----:B------:R-:W2:Y:S01]  /*9310*/  LDL.LU R7, [R1+0x4] ;  /* 0x0000040001077983 */ /* 0x000ea20000300800 */
[----:B-----5:R-:W-:Y:S01]  /*9320*/  SHF.L.U32 R6, R23, 0x10, RZ ;  /* 0x0000001017067819 */ /* 0x020fe200000006ff */
[C---:B------:R-:W-:Y:S01]  /*9330*/  IMAD.SHL.U32 R154, R14.reuse, 0x8, RZ ;  /* 0x000000080e9a7824 */ /* 0x040fe200078e00ff */
[----:B------:R-:W-:Y:S01]  /*9340*/  SHF.L.U64.HI R155, R14, 0x3, R15 ;  /* 0x000000030e9b7819 */ /* 0x000fe2000001020f */
[----:B------:R-:W3:Y:S02]  /*9350*/  LDL.LU R158, [R1+0x8] ;  /* 0x00000800019e7983 */ /* 0x000ee40000300800 */
[----:B------:R-:W-:-:S04]  /*9360*/  FMUL R6, R6, R16 ;  /* 0x0000001006067220 */ /* 0x000fc80000400000 */
[----:B--2---:R-:W-:-:S05]  /*9370*/  FFMA R6, R7, R2, R6 ;  /* 0x0000000207067223 */ /* 0x004fca0000000006 */
[----:B------:R-:W-:-:S05]  /*9380*/  F2FP.BF16.F32.PACK_AB R6, RZ, R6 ;  /* 0x00000006ff06723e */ /* 0x000fca00000010ff */
[----:B------:R1:W-:Y:S01]  /*9390*/  @P0 STG.E.U16 desc[UR40][R4.64+0x2], R6 ;  /* 0x0000020604000986 */ /* 0x0003e2000c101528 */
[----:B------:R-:W-:-:S04]  /*93a0*/  ISETP.GT.AND P0, PT, R17, 0x8, PT ;  /* 0x000000081100780c */ /* 0x000fc80003f04270 */
[----:B------:R-:W-:Y:S01]  /*93b0*/  ISETP.GT.AND P1, PT, R0, RZ, P0 ;  /* 0x000000ff0000720c */ /* 0x000fe20000724270 */
[----:B-1----:R-:W-:-:S04]  /*93c0*/  IMAD.WIDE.U32 R6, R3, R14, R154 ;  /* 0x0000000e03067225 */ /* 0x002fc800078e009a */
[----:B------:R-:W-:Y:S01]  /*93d0*/  IMAD.IADD R156, R156, 0x1, R7 ;  /* 0x000000019c9c7824 */ /* 0x000fe200078e0207 */
[----:B------:R-:W-:-:S05]  /*93e0*/  IADD3 R7, P2, R152, R6, RZ ;  /* 0x0000000698077210 */ /* 0x000fca0007f5e0ff */
[----:B------:R-:W-:Y:S01]  /*93f0*/  IMAD.X R9, R156, 0x1, R21, P2 ;  /* 0x000000019c097824 */ /* 0x000fe200010e0615 */
[----:B------:R-:W-:-:S04]  /*9400*/  LEA R8, P2, R7, R12, 0x1 ;  /* 0x0000000c07087211 */ /* 0x000fc800078408ff */
[----:B------:R-:W-:-:S05]  /*9410*/  LEA.HI.X R9, R7, R13, R9, 0x1, P2 ;  /* 0x0000000d07097211 */ /* 0x000fca00010f0c09 */
[----:B------:R1:W2:Y:S01]  /*9420*/  @P1 LDG.E.LTC128B.U16 R23, desc[UR40][R8.64] ;  /* 0x0000002808171981 */ /* 0x0002a2000c1e1520 */
[----:B------:R-:W-:Y:S01]  /*9430*/  IADD3 R6, P2, R18, R6, RZ ;  /* 0x0000000612067210 */ /* 0x000fe20007f5e0ff */
[----:B------:R-:W-:Y:S01]  /*9440*/  BSSY B1, `(.L_x_32) ;  /* 0x0000016000017945 */ /* 0x000fe20003800000 */
[----:B------:R-:W-:Y:S02]  /*9450*/  ISETP.GT.AND P4, PT, R0, 0x1, P0 ;  /* 0x000000010000780c */ /* 0x000fe40000784270 */
[----:B------:R-:W-:Y:S01]  /*9460*/  IADD3.X R7, R19, R156, RZ, P2, !PT ;  /* 0x0000009c13077210 */ /* 0x000fe200017fe4ff */
[----:B------:R-:W-:Y:S02]  /*9470*/  IMAD.U32 R156, RZ, RZ, UR9 ;  /* 0x00000009ff9c7e24 */ /* 0x000fe4000f8e00ff */
[----:B------:R-:W-:-:S04]  /*9480*/  IMAD.WIDE.U32 R6, R22, UR44, R6 ;  /* 0x0000002c16067c25 */ /* 0x000fc8000f8e0006 */
[----:B------:R-:W-:Y:S01]  /*9490*/  IMAD.IADD R7, R157, 0x1, R7 ;  /* 0x000000019d077824 */ /* 0x000fe200078e0207 */
[----:B-1----:R-:W-:-:S04]  /*94a0*/  LEA R8, P2, R6, R12, 0x1 ;  /* 0x0000000c06087211 */ /* 0x002fc800078408ff */
[----:B------:R-:W-:Y:S01]  /*94b0*/  LEA.HI.X R9, R6, R13, R7, 0x1, P2 ;  /* 0x0000000d06097211 */ /* 0x000fe200010f0c07 */
[----:B--2---:R-:W-:-:S04]  /*94c0*/  IMAD.U32 R6, R23, 0x10000, RZ ;  /* 0x0001000017067824 */ /* 0x004fc800078e00ff */
[----:B------:R-:W-:-:S04]  /*94d0*/  FMUL R6, R6, R16 ;  /* 0x0000001006067220 */ /* 0x000fc80000400000 */
[----:B---3--:R-:W-:Y:S01]  /*94e0*/  FFMA R7, R158, R2, R6 ;  /* 0x000000029e077223 */ /* 0x008fe20000000006 */
[----:B------:R-:W-:Y:S01]  /*94f0*/  IMAD.U32 R158, RZ, RZ, UR8 ;  /* 0x00000008ff9e7e24 */ /* 0x000fe2000f8e00ff */
[----:B------:R-:W-:-:S03]  /*9500*/  MOV R6, UR8 ;  /* 0x0000000800067c02 */ /* 0x000fc60008000f00 */
[----:B------:R-:W-:Y:S01]  /*9510*/  IMAD.SHL.U32 R158, R158, 0x10, RZ ;  /* 0x000000109e9e7824 */ /* 0x000fe200078e00ff */
[----:B------:R-:W-:Y:S02]  /*9520*/  SHF.L.U64.HI R156, R6, 0x4, R156 ;  /* 0x00000004069c7819 */ /* 0x000fe4000001029c */
[----:B------:R-:W-:Y:S02]  /*9530*/  F2FP.BF16.F32.PACK_AB R7, RZ, R7 ;  /* 0x00000007ff07723e */ /* 0x000fe400000010ff */
[----:B------:R-:W-:Y:S02]  /*9540*/  IADD3 R6, P2, R158, R4, RZ ;  /* 0x000000049e067210 */ /* 0x000fe40007f5e0ff */
[----:B------:R-:W-:-:S03]  /*9550*/  PRMT R159, R7, 0x7610, R159 ;  /* 0x00007610079f7816 */ /* 0x000fc6000000009f */
[----:B------:R-:W-:-:S05]  /*9560*/  IMAD.X R7, R156, 0x1, R5, P2 ;  /* 0x000000019c077824 */ /* 0x000fca00010e0605 */
[----:B------:R1:W-:Y:S01]  /*9570*/  @P1 STG.E.U16 desc[UR40][R6.64], R159 ;  /* 0x0000009f06001986 */ /* 0x0003e2000c101528 */
[----:B------:R-:W-:Y:S05]  /*9580*/  @!P4 BRA `(.L_x_33) ;  /* 0x000000000004c947 */ /* 0x000fea0003800000 */
[----:B------:R2:W5:Y:S02]  /*9590*/  LDG.E.LTC128B.U16 R23, desc[UR40][R8.64+0x2] ;  /* 0x0000022808177981 */ /* 0x000564000c1e1520 */
.L_x_33:
[----:B------:R-:W-:Y:S05]  /*95a0*/  BSYNC B1 ;  /* 0x0000000000017941 */ /* 0x000fea0003800000 */
.L_x_32:
[----:B------:R-:W3:Y:S01]  /*95b0*/  LDL.LU R161, [R1+0xc] ;  /* 0x00000c0001a17983 */ /* 0x000ee20000300800 */
[----:B-1---5:R-:W-:Y:S01]  /*95c0*/  SHF.L.U32 R159, R23, 0x10, RZ ;  /* 0x00000010179f7819 */ /* 0x022fe200000006ff */
[----:B------:R-:W-:Y:S01]  /*95d0*/  BSSY B1, `(.L_x_34) ;  /* 0x0000008000017945 */ /* 0x000fe20003800000 */
[----:B------:R-:W-:-:S03]  /*95e0*/  ISETP.GT.AND P1, PT, R0, 0x8, P3 ;  /* 0x000000080000780c */ /* 0x000fc60001f24270 */
[----:B------:R-:W-:-:S04]  /*95f0*/  FMUL R159, R159, R16 ;  /* 0x000000109f9f7220 */ /* 0x000fc80000400000 */
[----:B---3--:R-:W-:-:S05]  /*9600*/  FFMA R159, R161, R2, R159 ;  /* 0x00000002a19f7223 */ /* 0x008fca000000009f */
[----:B------:R-:W-:-:S05]  /*9610*/  F2FP.BF16.F32.PACK_AB R159, RZ, R159 ;  /* 0x0000009fff9f723e */ /* 0x000fca00000010ff */
[----:B------:R1:W-:Y:S01]  /*9620*/  @P4 STG.E.U16 desc[UR40][R6.64+0x2], R159 ;  /* 0x0000029f06004986 */ /* 0x0003e2000c101528 */
[----:B------:R-:W-:Y:S05]  /*9630*/  @!P1 BRA `(.L_x_35) ;  /* 0x0000000000049947 */ /* 0x000fea0003800000 */
[----:B------:R3:W5:Y:S02]  /*9640*/  LDG.E.LTC128B.U16 R23, desc[UR40][R10.64+0x10] ;  /* 0x000010280a177981 */ /* 0x000764000c1e1520 */
.L_x_35:
[----:B------:R-:W-:Y:S05]  /*9650*/  BSYNC B1 ;  /* 0x0000000000017941 */ /* 0x000fea0003800000 */
.L_x_34:
[----:B------:R-:W4:Y:S01]  /*9660*/  LDL.LU R161, [R1+0x10] ;  /* 0x0000100001a17983 */ /* 0x000f220000300800 */
[----:B-1---5:R-:W-:Y:S01]  /*9670*/  IMAD.U32 R159, R23, 0x10000, RZ ;  /* 0x00010000179f7824 */ /* 0x022fe200078e00ff */
[----:B------:R-:W-:Y:S01]  /*9680*/  ISETP.GT.AND P2, PT, R0, 0x9, P3 ;  /* 0x000000090000780c */ /* 0x000fe20001f44270 */
[----:B------:R-:W-:Y:S02]  /*9690*/  BSSY B1, `(.L_x_36) ;  /* 0x0000007000017945 */ /* 0x000fe40003800000 */
[----:B------:R-:W-:-:S04]  /*96a0*/  FMUL R159, R159, R16 ;  /* 0x000000109f9f7220 */ /* 0x000fc80000400000 */
[----:B----4-:R-:W-:-:S05]  /*96b0*/  FFMA R159, R161, R2, R159 ;  /* 0x00000002a19f7223 */ /* 0x010fca000000009f */
[----:B------:R-:W-:-:S05]  /*96c0*/  F2FP.BF16.F32.PACK_AB R159, RZ, R159 ;  /* 0x0000009fff9f723e */ /* 0x000fca00000010ff */
[----:B------:R1:W-:Y:S01]  /*96d0*/  @P1 STG.E.U16 desc[UR40][R4.64+0x10], R159 ;  /* 0x0000109f04001986 */ /* 0x0003e2000c101528 */
[----:B------:R-:W-:Y:S05]  /*96e0*/  @!P2 BRA `(.L_x_37) ;  /* 0x000000000004a947 */ /* 0x000fea0003800000 */
[----:B------:R4:W5:Y:S02]  /*96f0*/  LDG.E.LTC128B.U16 R23, desc[UR40][R10.64+0x12] ;  /* 0x000012280a177981 */ /* 0x000964000c1e1520 */
.L_x_37:
[----:B------:R-:W-:Y:S05]  /*9700*/  BSYNC B1 ;  /* 0x0000000000017941 */ /* 0x000fea0003800000 */
.L_x_36:
[----:B------:R-:W2:Y:S01]  /*9710*/  LDL.LU R161, [R1+0x14] ;  /* 0x0000140001a17983 */ /* 0x000ea20000300800 */
[----:B-1---5:R-:W-:Y:S01]  /*9720*/  IMAD.U32 R159, R23, 0x10000, RZ ;  /* 0x00010000179f7824 */ /* 0x022fe200078e00ff */
[----:B------:R-:W-:Y:S01]  /*9730*/  ISETP.GT.AND P1, PT, R0, 0x8, P0 ;  /* 0x000000080000780c */ /* 0x000fe20000724270 */
[----:B------:R-:W-:Y:S02]  /*9740*/  BSSY B1, `(.L_x_38) ;  /* 0x0000007000017945 */ /* 0x000fe40003800000 */
[----:B------:R-:W-:-:S04]  /*9750*/  FMUL R159, R159, R16 ;  /* 0x000000109f9f7220 */ /* 0x000fc80000400000 */
[----:B--2---:R-:W-:-:S05]  /*9760*/  FFMA R159, R161, R2, R159 ;  /* 0x00000002a19f7223 */ /* 0x004fca000000009f */
[----:B------:R-:W-:-:S05]  /*9770*/  F2FP.BF16.F32.PACK_AB R159, RZ, R159 ;  /* 0x0000009fff9f723e */ /* 0x000fca00000010ff */
[----:B------:R1:W-:Y:S01]  /*9780*/  @P2 STG.E.U16 desc[UR40][R4.64+0x12], R159 ;  /* 0x0000129f04002986 */ /* 0x0003e2000c101528 */
[----:B------:R-:W-:Y:S05]  /*9790*/  @!P1 BRA `(.L_x_39) ;  /* 0x0000000000049947 */ /* 0x000fea0003800000 */
[----:B------:R2:W5:Y:S02]  /*97a0*/  LDG.E.LTC128B.U16 R23, desc[UR40][R8.64+0x10] ;  /* 0x0000102808177981 */ /* 0x000564000c1e1520 */
.L_x_39:
[----:B------:R-:W-:Y:S05]  /*97b0*/  BSYNC B1 ;  /* 0x0000000000017941 */ /* 0x000fea0003800000 */
.L_x_38:
[----:B------:R-:W3:Y:S01]  /*97c0*/  LDL.LU R161, [R1+0x18] ;  /* 0x0000180001a17983 */ /* 0x000ee20000300800 */
[----:B-1---5:R-:W-:Y:S01]  /*97d0*/  IMAD.U32 R159, R23, 0x10000, RZ ;  /* 0x00010000179f7824 */ /* 0x022fe200078e00ff */
[----:B------:R-:W-:Y:S01]  /*97e0*/  ISETP.GT.AND P2, PT, R0, 0x9, P0 ;  /* 0x000000090000780c */ /* 0x000fe20000744270 */
[----:B------:R-:W-:Y:S02]  /*97f0*/  BSSY B1, `(.L_x_40) ;  /* 0x0000007000017945 */ /* 0x000fe40003800000 */
[----:B------:R-:W-:-:S04]  /*9800*/  FMUL R159, R159, R16 ;  /* 0x000000109f9f7220 */ /* 0x000fc80000400000 */
[----:B---3--:R-:W-:-:S05]  /*9810*/  FFMA R159, R161, R2, R159 ;  /* 0x00000002a19f7223 */ /* 0x008fca000000009f */
[----:B------:R-:W-:-:S05]  /*9820*/  F2FP.BF16.F32.PACK_AB R159, RZ, R159 ;  /* 0x0000009fff9f723e */ /* 0x000fca00000010ff */
[----:B------:R1:W-:Y:S01]  /*9830*/  @P1 STG.E.U16 desc[UR40][R6.64+0x10], R159 ;  /* 0x0000109f06001986 */ /* 0x0003e2000c101528 */
[----:B------:R-:W-:Y:S05]  /*9840*/  @!P2 BRA `(.L_x_41) ;  /* 0x000000000004a947 */ /* 0x000fea0003800000 */
[----:B------:R3:W5:Y:S02]  /*9850*/  LDG.E.LTC128B.U16 R23, desc[UR40][R8.64+0x12] ;  /* 0x0000122808177981 */ /* 0x000764000c1e1520 */
.L_x_41:
[----:B------:R-:W-:Y:S05]  /*9860*/  BSYNC B1 ;  /* 0x0000000000017941 */ /* 0x000fea0003800000 */
.L_x_40:
[----:B------:R-:W2:Y:S01]  /*9870*/  LDL.LU R161, [R1+0x1c] ;  /* 0x00001c0001a17983 */ /* 0x000ea20000300800 */
[----:B-1---5:R-:W-:Y:S01]  /*9880*/  SHF.L.U32 R159, R23, 0x10, RZ ;  /* 0x00000010179f7819 */ /* 0x022fe200000006ff */
[----:B------:R-:W-:Y:S01]  /*9890*/  BSSY B1, `(.L_x_42) ;  /* 0x0000008000017945 */ /* 0x000fe20003800000 */
[----:B------:R-:W-:-:S03]  /*98a0*/  ISETP.GT.AND P1, PT, R0, 0x10, P3 ;  /* 0x000000100000780c */ /* 0x000fc60001f24270 */
[----:B------:R-:W-:-:S04]  /*98b0*/  FMUL R159, R159, R16 ;  /* 0x000000109f9f7220 */ /* 0x000fc80000400000 */
[----:B--2---:R-:W-:-:S05]  /*98c0*/  FFMA R159, R161, R2, R159 ;  /* 0x00000002a19f7223 */ /* 0x004fca000000009f */
[----:B------:R-:W-:-:S05]  /*98d0*/  F2FP.BF16.F32.PACK_AB R159, RZ, R159 ;  /* 0x0000009fff9f723e */ /* 0x000fca00000010ff */
[----:B------:R1:W-:Y:S01]  /*98e0*/  @P2 STG.E.U16 desc[UR40][R6.64+0x12], R159 ;  /* 0x0000129f06002986 */ /* 0x0003e2000c101528 */
[----:B------:R-:W-:Y:S05]  /*98f0*/  @!P1 BRA `(.L_x_43) ;  /* 0x0000000000049947 */ /* 0x000fea0003800000 */
[----:B------:R2:W5:Y:S02]  /*9900*/  LDG.E.LTC128B.U16 R23, desc[UR40][R10.64+0x20] ;  /* 0x000020280a177981 */ /* 0x000564000c1e1520 */
.L_x_43:
[----:B------:R-:W-:Y:S05]  /*9910*/  BSYNC B1 ;  /* 0x0000000000017941 */ /* 0x000fea0003800000 */
.L_x_42:
        /* <DEDUP_REMOVED lines=10> */
.L_x_45:
[----:B------:R-:W-:Y:S05]  /*99c0*/  BSYNC B1 ;  /* 0x0000000000017941 */ /* 0x000fea0003800000 */
.L_x_44:
        /* <DEDUP_REMOVED lines=10> */
.L_x_47:
[----:B------:R-:W-:Y:S05]  /*9a70*/  BSYNC B1 ;  /* 0x0000000000017941 */ /* 0x000fea0003800000 */
.L_x_46:
        /* <DEDUP_REMOVED lines=10> */
.L_x_49:
[----:B------:R-:W-:Y:S05]  /*9b20*/  BSYNC B1 ;  /* 0x0000000000017941 */ /* 0x000fea0003800000 */
.L_x_48:
        /* <DEDUP_REMOVED lines=10> */
.L_x_51:
[----:B------:R-:W-:Y:S05]  /*9bd0*/  BSYNC B1 ;  /* 0x0000000000017941 */ /* 0x000fea0003800000 */
.L_x_50:
        /* <DEDUP_REMOVED lines=10> */
.L_x_53:
[----:B------:R-:W-:Y:S05]  /*9c80*/  BSYNC B1 ;  /* 0x0000000000017941 */ /* 0x000fea0003800000 */
.L_x_52:
        /* <DEDUP_REMOVED lines=10> */
.L_x_55:
[----:B------:R-:W-:Y:S05]  /*9d30*/  BSYNC B1 ;  /* 0x0000000000017941 */ /* 0x000fea0003800000 */
.L_x_54:
        /* <DEDUP_REMOVED lines=10> */
.L_x_57:
[----:B------:R-:W-:Y:S05]  /*9de0*/  BSYNC B1 ;  /* 0x0000000000017941 */ /* 0x000fea0003800000 */
.L_x_56:
        /* <DEDUP_REMOVED lines=10> */
.L_x_59:
[----:B------:R-:W-:Y:S05]  /*9e90*/  BSYNC B1 ;  /* 0x0000000000017941 */ /* 0x000fea0003800000 */
.L_x_58:
        /* <DEDUP_REMOVED lines=10> */
.L_x_61:
[----:B------:R-:W-:Y:S05]  /*9f40*/  BSYNC B1 ;  /* 0x0000000000017941 */ /* 0x000fea0003800000 */
.L_x_60:
        /* <DEDUP_REMOVED lines=10> */
.L_x_63:
[----:B------:R-:W-:Y:S05]  /*9ff0*/  BSYNC B1 ;  /* 0x0000000000017941 */ /* 0x000fea0003800000 */
.L_x_62:
        /* <DEDUP_REMOVED lines=10> */
.L_x_65:
[----:B------:R-:W-:Y:S05]  /*a0a0*/  BSYNC B1 ;  /* 0x0000000000017941 */ /* 0x000fea0003800000 */
.L_x_64:
        /* <DEDUP_REMOVED lines=10> */
.L_x_67:
[----:B------:R-:W-:Y:S05]  /*a150*/  BSYNC B1 ;  /* 0x0000000000017941 */ /* 0x000fea0003800000 */
.L_x_66:
        /* <DEDUP_REMOVED lines=10> */
.L_x_69:
[----:B------:R-:W-:Y:S05]  /*a200*/  BSYNC B1 ;  /* 0x0000000000017941 */ /* 0x000fea0003800000 */
.L_x_68:
        /* <DEDUP_REMOVED lines=10> */
.L_x_71:
[----:B------:R-:W-:Y:S05]  /*a2b0*/  BSYNC B1 ;  /* 0x0000000000017941 */ /* 0x000fea0003800000 */
.L_x_70:
        /* <DEDUP_REMOVED lines=10> */
.L_x_73:
[----:B------:R-:W-:Y:S05]  /*a360*/  BSYNC B1 ;  /* 0x0000000000017941 */ /* 0x000fea0003800000 */
.L_x_72:
        /* <DEDUP_REMOVED lines=10> */
.L_x_75:
[----:B------:R-:W-:Y:S05]  /*a410*/  BSYNC B1 ;  /* 0x0000000000017941 */ /* 0x000fea0003800000 */
.L_x_74:
        /* <DEDUP_REMOVED lines=10> */
.L_x_77:
[----:B------:R-:W-:Y:S05]  /*a4c0*/  BSYNC B1 ;  /* 0x0000000000017941 */ /* 0x000fea0003800000 */
.L_x_76:
        /* <DEDUP_REMOVED lines=10> */
.L_x_79:
[----:B------:R-:W-:Y:S05]  /*a570*/  BSYNC B1 ;  /* 0x0000000000017941 */ /* 0x000fea0003800000 */
.L_x_78:
        /* <DEDUP_REMOVED lines=10> */
.L_x_81:
[----:B------:R-:W-:Y:S05]  /*a620*/  BSYNC B1 ;  /* 0x0000000000017941 */ /* 0x000fea0003800000 */
.L_x_80:
        /* <DEDUP_REMOVED lines=10> */
.L_x_83:
[----:B------:R-:W-:Y:S05]  /*a6d0*/  BSYNC B1 ;  /* 0x0000000000017941 */ /* 0x000fea0003800000 */
.L_x_82:
        /* <DEDUP_REMOVED lines=10> */
.L_x_85:
[----:B------:R-:W-:Y:S05]  /*a780*/  BSYNC B1 ;  /* 0x0000000000017941 */ /* 0x000fea0003800000 */
.L_x_84:
        /* <DEDUP_REMOVED lines=10> */
.L_x_87:
[----:B------:R-:W-:Y:S05]  /*a830*/  BSYNC B1 ;  /* 0x0000000000017941 */ /* 0x000fea0003800000 */
.L_x_86:
        /* <DEDUP_REMOVED lines=10> */
.L_x_89:
[----:B------:R-:W-:Y:S05]  /*a8e0*/  BSYNC B1 ;  /* 0x0000000000017941 */ /* 0x000fea0003800000 */
.L_x_88:
        /* <DEDUP_REMOVED lines=10> */
.L_x_91:
[----:B------:R-:W-:Y:S05]  /*a990*/  BSYNC B1 ;  /* 0x0000000000017941 */ /* 0x000fea0003800000 */
.L_x_90:
        /* <DEDUP_REMOVED lines=10> */
.L_x_93:
[----:B------:R-:W-:Y:S05]  /*aa40*/  BSYNC B1 ;  /* 0x0000000000017941 */ /* 0x000fea0003800000 */
.L_x_92:
        /* <DEDUP_REMOVED lines=10> */
.L_x_95:
[----:B------:R-:W-:Y:S05]  /*aaf0*/  BSYNC B1 ;  /* 0x0000000000017941 */ /* 0x000fea0003800000 */
.L_x_94:
        /* <DEDUP_REMOVED lines=10> */
.L_x_97:
[----:B------:R-:W-:Y:S05]  /*aba0*/  BSYNC B1 ;  /* 0x0000000000017941 */ /* 0x000fea0003800000 */
.L_x_96:
        /* <DEDUP_REMOVED lines=10> */
.L_x_99:
[----:B------:R-:W-:Y:S05]  /*ac50*/  BSYNC B1 ;  /* 0x0000000000017941 */ /* 0x000fea0003800000 */
.L_x_98:
        /* <DEDUP_REMOVED lines=10> */
.L_x_101:
[----:B------:R-:W-:Y:S05]  /*ad00*/  BSYNC B1 ;  /* 0x0000000000017941 */ /* 0x000fea0003800000 */
.L_x_100:
        /* <DEDUP_REMOVED lines=10> */
.L_x_103:
[----:B------:R-:W-:Y:S05]  /*adb0*/  BSYNC B1 ;  /* 0x0000000000017941 */ /* 0x000fea0003800000 */
.L_x_102:
        /* <DEDUP_REMOVED lines=10> */
.L_x_105:
[----:B------:R-:W-:Y:S05]  /*ae60*/  BSYNC B1 ;  /* 0x0000000000017941 */ /* 0x000fea0003800000 */
.L_x_104:
        /* <DEDUP_REMOVED lines=10> */
.L_x_107:
[----:B------:R-:W-:Y:S05]  /*af10*/  BSYNC B1 ;  /* 0x0000000000017941 */ /* 0x000fea0003800000 */
.L_x_106:
        /* <DEDUP_REMOVED lines=10> */
.L_x_109:
[----:B------:R-:W-:Y:S05]  /*afc0*/  BSYNC B1 ;  /* 0x0000000000017941 */ /* 0x000fea0003800000 */
.L_x_108:
        /* <DEDUP_REMOVED lines=10> */
.L_x_111:
[----:B------:R-:W-:Y:S05]  /*b070*/  BSYNC B1 ;  /* 0x0000000000017941 */ /* 0x000fea0003800000 */
.L_x_110:
        /* <DEDUP_REMOVED lines=10> */
.L_x_113:
[----:B------:R-:W-:Y:S05]  /*b120*/  BSYNC B1 ;  /* 0x0000000000017941 */ /* 0x000fea0003800000 */
.L_x_112:
        /* <DEDUP_REMOVED lines=10> */
.L_x_115:
[----:B------:R-:W-:Y:S05]  /*b1d0*/  BSYNC B1 ;  /* 0x0000000000017941 */ /* 0x000fea0003800000 */
.L_x_114:
        /* <DEDUP_REMOVED lines=10> */
.L_x_117:
[----:B------:R-:W-:Y:S05]  /*b280*/  BSYNC B1 ;  /* 0x0000000000017941 */ /* 0x000fea0003800000 */
.L_x_116:
        /* <DEDUP_REMOVED lines=10> */
.L_x_119:
[----:B------:R-:W-:Y:S05]  /*b330*/  BSYNC B1 ;  /* 0x0000000000017941 */ /* 0x000fea0003800000 */
.L_x_118:
        /* <DEDUP_REMOVED lines=10> */
.L_x_121:
[----:B------:R-:W-:Y:S05]  /*b3e0*/  BSYNC B1 ;  /* 0x0000000000017941 */ /* 0x000fea0003800000 */
.L_x_120:
        /* <DEDUP_REMOVED lines=10> */
.L_x_123:
[----:B------:R-:W-:Y:S05]  /*b490*/  BSYNC B1 ;  /* 0x0000000000017941 */ /* 0x000fea0003800000 */
.L_x_122:
        /* <DEDUP_REMOVED lines=10> */
.L_x_125:
[----:B------:R-:W-:Y:S05]  /*b540*/  BSYNC B1 ;  /* 0x0000000000017941 */ /* 0x000fea0003800000 */
.L_x_124:
        /* <DEDUP_REMOVED lines=10> */
.L_x_127:
[----:B------:R-:W-:Y:S05]  /*b5f0*/  BSYNC B1 ;  /* 0x0000000000017941 */ /* 0x000fea0003800000 */
.L_x_126:
        /* <DEDUP_REMOVED lines=10> */
.L_x_129:
[----:B------:R-:W-:Y:S05]  /*b6a0*/  BSYNC B1 ;  /* 0x0000000000017941 */ /* 0x000fea0003800000 */
.L_x_128:
        /* <DEDUP_REMOVED lines=10> */
.L_x_131:
[----:B------:R-:W-:Y:S05]  /*b750*/  BSYNC B1 ;  /* 0x0000000000017941 */ /* 0x000fea0003800000 */
.L_x_130:
        /* <DEDUP_REMOVED lines=10> */
.L_x_133:
[----:B------:R-:W-:Y:S05]  /*b800*/  BSYNC B1 ;  /* 0x0000000000017941 */ /* 0x000fea0003800000 */
.L_x_132:
        /* <DEDUP_REMOVED lines=10> */
.L_x_135:
[----:B------:R-:W-:Y:S05]  /*b8b0*/  BSYNC B1 ;  /* 0x0000000000017941 */ /* 0x000fea0003800000 */
.L_x_134:
        /* <DEDUP_REMOVED lines=10> */
.L_x_137:
[----:B------:R-:W-:Y:S05]  /*b960*/  BSYNC B1 ;  /* 0x0000000000017941 */ /* 0x000fea0003800000 */
.L_x_136:
        /* <DEDUP_REMOVED lines=10> */
.L_x_139:
[----:B------:R-:W-:Y:S05]  /*ba10*/  BSYNC B1 ;  /* 0x0000000000017941 */ /* 0x000fea0003800000 */
.L_x_138:
        /* <DEDUP_REMOVED lines=10> */
.L_x_141:
[----:B------:R-:W-:Y:S05]  /*bac0*/  BSYNC B1 ;  /* 0x0000000000017941 */ /* 0x000fea0003800000 */
.L_x_140:
        /* <DEDUP_REMOVED lines=10> */
.L_x_143:
[----:B------:R-:W-:Y:S05]  /*bb70*/  BSYNC B1 ;  /* 0x0000000000017941 */ /* 0x000fea0003800000 */
.L_x_142:
        /* <DEDUP_REMOVED lines=10> */
.L_x_145:
[----:B------:R-:W-:Y:S05]  /*bc20*/  BSYNC B1 ;  /* 0x0000000000017941 */ /* 0x000fea0003800000 */
.L_x_144:
        /* <DEDUP_REMOVED lines=10> */
.L_x_147:
[----:B------:R-:W-:Y:S05]  /*bcd0*/  BSYNC B1 ;  /* 0x0000000000017941 */ /* 0x000fea0003800000 */
.L_x_146:
        /* <DEDUP_REMOVED lines=10> */
.L_x_149:
[----:B------:R-:W-:Y:S05]  /*bd80*/  BSYNC B1 ;  /* 0x0000000000017941 */ /* 0x000fea0003800000 */
.L_x_148:
        /* <DEDUP_REMOVED lines=10> */
.L_x_151:
[----:B------:R-:W-:Y:S05]  /*be30*/  BSYNC B1 ;  /* 0x0000000000017941 */ /* 0x000fea0003800000 */
.L_x_150:
        /* <DEDUP_REMOVED lines=10> */
.L_x_153:
[----:B------:R-:W-:Y:S05]  /*bee0*/  BSYNC B1 ;  /* 0x0000000000017941 */ /* 0x000fea0003800000 */
.L_x_152:
        /* <DEDUP_REMOVED lines=10> */
.L_x_155:
[----:B------:R-:W-:Y:S05]  /*bf90*/  BSYNC B1 ;  /* 0x0000000000017941 */ /* 0x000fea0003800000 */
.L_x_154:
        /* <DEDUP_REMOVED lines=10> */
.L_x_157:
[----:B------:R-:W-:Y:S05]  /*c040*/  BSYNC B1 ;  /* 0x0000000000017941 */ /* 0x000fea0003800000 */
.L_x_156:
        /* <DEDUP_REMOVED lines=10> */
.L_x_159:
[----:B------:R-:W-:Y:S05]  /*c0f0*/  BSYNC B1 ;  /* 0x0000000000017941 */ /* 0x000fea0003800000 */
.L_x_158:
        /* <DEDUP_REMOVED lines=10> */
.L_x_161:
[----:B------:R-:W-:Y:S05]  /*c1a0*/  BSYNC B1 ;  /* 0x0000000000017941 */ /* 0x000fea0003800000 */
.L_x_160:
        /* <DEDUP_REMOVED lines=10> */
.L_x_163:
[----:B------:R-:W-:Y:S05]  /*c250*/  BSYNC B1 ;  /* 0x0000000000017941 */ /* 0x000fea0003800000 */
.L_x_162:
        /* <DEDUP_REMOVED lines=10> */
.L_x_165:
[----:B------:R-:W-:Y:S05]  /*c300*/  BSYNC B1 ;  /* 0x0000000000017941 */ /* 0x000fea0003800000 */
.L_x_164:
        /* <DEDUP_REMOVED lines=10> */
.L_x_167:
[----:B------:R-:W-:Y:S05]  /*c3b0*/  BSYNC B1 ;  /* 0x0000000000017941 */ /* 0x000fea0003800000 */
.L_x_166:
        /* <DEDUP_REMOVED lines=10> */
.L_x_169:
[----:B------:R-:W-:Y:S05]  /*c460*/  BSYNC B1 ;  /* 0x0000000000017941 */ /* 0x000fea0003800000 */
.L_x_168:
        /* <DEDUP_REMOVED lines=10> */
.L_x_171:
[----:B------:R-:W-:Y:S05]  /*c510*/  BSYNC B1 ;  /* 0x0000000000017941 */ /* 0x000fea0003800000 */
.L_x_170:
        /* <DEDUP_REMOVED lines=10> */
.L_x_173:
[----:B------:R-:W-:Y:S05]  /*c5c0*/  BSYNC B1 ;  /* 0x0000000000017941 */ /* 0x000fea0003800000 */
.L_x_172:
        /* <DEDUP_REMOVED lines=10> */
.L_x_175:
[----:B------:R-:W-:Y:S05]  /*c670*/  BSYNC B1 ;  /* 0x0000000000017941 */ /* 0x000fea0003800000 */
.L_x_174:
        /* <DEDUP_REMOVED lines=10> */
.L_x_177:
[----:B------:R-:W-:Y:S05]  /*c720*/  BSYNC B1 ;  /* 0x0000000000017941 */ /* 0x000fea0003800000 */
.L_x_176:
        /* <DEDUP_REMOVED lines=10> */
.L_x_179:
[----:B------:R-:W-:Y:S05]  /*c7d0*/  BSYNC B1 ;  /* 0x0000000000017941 */ /* 0x000fea0003800000 */
.L_x_178:
        /* <DEDUP_REMOVED lines=10> */
.L_x_181:
[----:B------:R-:W-:Y:S05]  /*c880*/  BSYNC B1 ;  /* 0x0000000000017941 */ /* 0x000fea0003800000 */
.L_x_180:
        /* <DEDUP_REMOVED lines=10> */
.L_x_183:
[----:B------:R-:W-:Y:S05]  /*c930*/  BSYNC B1 ;  /* 0x0000000000017941 */ /* 0x000fea0003800000 */
.L_x_182:
        /* <DEDUP_REMOVED lines=10> */
.L_x_185:
[----:B------:R-:W-:Y:S05]  /*c9e0*/  BSYNC B1 ;  /* 0x0000000000017941 */ /* 0x000fea0003800000 */
.L_x_184:
        /* <DEDUP_REMOVED lines=10> */
.L_x_187:
[----:B------:R-:W-:Y:S05]  /*ca90*/  BSYNC B1 ;  /* 0x0000000000017941 */ /* 0x000fea0003800000 */
.L_x_186:
        /* <DEDUP_REMOVED lines=10> */
.L_x_189:
[----:B------:R-:W-:Y:S05]  /*cb40*/  BSYNC B1 ;  /* 0x0000000000017941 */ /* 0x000fea0003800000 */
.L_x_188:
        /* <DEDUP_REMOVED lines=10> */
.L_x_191:
[----:B------:R-:W-:Y:S05]  /*cbf0*/  BSYNC B1 ;  /* 0x0000000000017941 */ /* 0x000fea0003800000 */
.L_x_190:
        /* <DEDUP_REMOVED lines=10> */
.L_x_193:
[----:B------:R-:W-:Y:S05]  /*cca0*/  BSYNC B1 ;  /* 0x0000000000017941 */ /* 0x000fea0003800000 */
.L_x_192:
        /* <DEDUP_REMOVED lines=10> */
.L_x_195:
[----:B------:R-:W-:Y:S05]  /*cd50*/  BSYNC B1 ;  /* 0x0000000000017941 */ /* 0x000fea0003800000 */
.L_x_194:
        /* <DEDUP_REMOVED lines=10> */
.L_x_197:
[----:B------:R-:W-:Y:S05]  /*ce00*/  BSYNC B1 ;  /* 0x0000000000017941 */ /* 0x000fea0003800000 */
.L_x_196:
        /* <DEDUP_REMOVED lines=10> */
.L_x_199:
[----:B------:R-:W-:Y:S05]  /*ceb0*/  BSYNC B1 ;  /* 0x0000000000017941 */ /* 0x000fea0003800000 */
.L_x_198:
        /* <DEDUP_REMOVED lines=10> */
.L_x_201:
[----:B------:R-:W-:Y:S05]  /*cf60*/  BSYNC B1 ;  /* 0x0000000000017941 */ /* 0x000fea0003800000 */
.L_x_200:
        /* <DEDUP_REMOVED lines=10> */
.L_x_203:
[----:B------:R-:W-:Y:S05]  /*d010*/  BSYNC B1 ;  /* 0x0000000000017941 */ /* 0x000fea0003800000 */
.L_x_202:
        /* <DEDUP_REMOVED lines=10> */
.L_x_205:
[----:B------:R-:W-:Y:S05]  /*d0c0*/  BSYNC B1 ;  /* 0x0000000000017941 */ /* 0x000fea0003800000 */
.L_x_204:
        /* <DEDUP_REMOVED lines=10> */
.L_x_207:
[----:B------:R-:W-:Y:S05]  /*d170*/  BSYNC B1 ;  /* 0x0000000000017941 */ /* 0x000fea0003800000 */
.L_x_206:
        /* <DEDUP_REMOVED lines=10> */
.L_x_209:
[----:B------:R-:W-:Y:S05]  /*d220*/  BSYNC B1 ;  /* 0x0000000000017941 */ /* 0x000fea0003800000 */
.L_x_208:
        /* <DEDUP_REMOVED lines=10> */
.L_x_211:
[----:B------:R-:W-:Y:S05]  /*d2d0*/  BSYNC B1 ;  /* 0x0000000000017941 */ /* 0x000fea0003800000 */
.L_x_210:
        /* <DEDUP_REMOVED lines=10> */
.L_x_213:
[----:B------:R-:W-:Y:S05]  /*d380*/  BSYNC B1 ;  /* 0x0000000000017941 */ /* 0x000fea0003800000 */
.L_x_212:
        /* <DEDUP_REMOVED lines=10> */
.L_x_215:
[----:B------:R-:W-:Y:S05]  /*d430*/  BSYNC B1 ;  /* 0x0000000000017941 */ /* 0x000fea0003800000 */
.L_x_214:
        /* <DEDUP_REMOVED lines=10> */
.L_x_217:
[----:B------:R-:W-:Y:S05]  /*d4e0*/  BSYNC B1 ;  /* 0x0000000000017941 */ /* 0x000fea0003800000 */
.L_x_216:
        /* <DEDUP_REMOVED lines=10> */
.L_x_219:
[----:B------:R-:W-:Y:S05]  /*d590*/  BSYNC B1 ;  /* 0x0000000000017941 */ /* 0x000fea0003800000 */
.L_x_218:
        /* <DEDUP_REMOVED lines=10> */
.L_x_221:
[----:B------:R-:W-:Y:S05]  /*d640*/  BSYNC B1 ;  /* 0x0000000000017941 */ /* 0x000fea0003800000 */
.L_x_220:
        /* <DEDUP_REMOVED lines=10> */
.L_x_223:
[----:B------:R-:W-:Y:S05]  /*d6f0*/  BSYNC B1 ;  /* 0x0000000000017941 */ /* 0x000fea0003800000 */
.L_x_222:
        /* <DEDUP_REMOVED lines=10> */
.L_x_225:
[----:B------:R-:W-:Y:S05]  /*d7a0*/  BSYNC B1 ;  /* 0x0000000000017941 */ /* 0x000fea0003800000 */
.L_x_224:
        /* <DEDUP_REMOVED lines=10> */
.L_x_227:
[----:B------:R-:W-:Y:S05]  /*d850*/  BSYNC B1 ;  /* 0x0000000000017941 */ /* 0x000fea0003800000 */
.L_x_226:
        /* <DEDUP_REMOVED lines=10> */
.L_x_229:
[----:B------:R-:W-:Y:S05]  /*d900*/  BSYNC B1 ;  /* 0x0000000000017941 */ /* 0x000fea0003800000 */
.L_x_228:
        /* <DEDUP_REMOVED lines=10> */
.L_x_231:
[----:B------:R-:W-:Y:S05]  /*d9b0*/  BSYNC B1 ;  /* 0x0000000000017941 */ /* 0x000fea0003800000 */
.L_x_230:
        /* <DEDUP_REMOVED lines=10> */
.L_x_233:
[----:B------:R-:W-:Y:S05]  /*da60*/  BSYNC B1 ;  /* 0x0000000000017941 */ /* 0x000fea0003800000 */
.L_x_232:
        /* <DEDUP_REMOVED lines=10> */
.L_x_235:
[----:B------:R-:W-:Y:S05]  /*db10*/  BSYNC B1 ;  /* 0x0000000000017941 */ /* 0x000fea0003800000 */
.L_x_234:
        /* <DEDUP_REMOVED lines=10> */
.L_x_237:
[----:B------:R-:W-:Y:S05]  /*dbc0*/  BSYNC B1 ;  /* 0x0000000000017941 */ /* 0x000fea0003800000 */
.L_x_236:
        /* <DEDUP_REMOVED lines=10> */
.L_x_239:
[----:B------:R-:W-:Y:S05]  /*dc70*/  BSYNC B1 ;  /* 0x0000000000017941 */ /* 0x000fea0003800000 */
.L_x_238:
        /* <DEDUP_REMOVED lines=10> */
.L_x_241:
[----:B------:R-:W-:Y:S05]  /*dd20*/  BSYNC B1 ;  /* 0x0000000000017941 */ /* 0x000fea0003800000 */
.L_x_240:
        /* <DEDUP_REMOVED lines=10> */
.L_x_243:
[----:B------:R-:W-:Y:S05]  /*ddd0*/  BSYNC B1 ;  /* 0x0000000000017941 */ /* 0x000fea0003800000 */
.L_x_242:
        /* <DEDUP_REMOVED lines=10> */
.L_x_245:
[----:B------:R-:W-:Y:S05]  /*de80*/  BSYNC B1 ;  /* 0x0000000000017941 */ /* 0x000fea0003800000 */
.L_x_244:
        /* <DEDUP_REMOVED lines=10> */
.L_x_247:
[----:B------:R-:W-:Y:S05]  /*df30*/  BSYNC B1 ;  /* 0x0000000000017941 */ /* 0x000fea0003800000 */
.L_x_246:
        /* <DEDUP_REMOVED lines=10> */
.L_x_249:
[----:B------:R-:W-:Y:S05]  /*dfe0*/  BSYNC B1 ;  /* 0x0000000000017941 */ /* 0x000fea0003800000 */
.L_x_248:
        /* <DEDUP_REMOVED lines=10> */
.L_x_251:
[----:B------:R-:W-:Y:S05]  /*e090*/  BSYNC B1 ;  /* 0x0000000000017941 */ /* 0x000fea0003800000 */
.L_x_250:
        /* <DEDUP_REMOVED lines=10> */
.L_x_253:
[----:B------:R-:W-:Y:S05]  /*e140*/  BSYNC B1 ;  /* 0x0000000000017941 */ /* 0x000fea0003800000 */
.L_x_252:
        /* <DEDUP_REMOVED lines=10> */
.L_x_255:
[----:B------:R-:W-:Y:S05]  /*e1f0*/  BSYNC B1 ;  /* 0x0000000000017941 */ /* 0x000fea0003800000 */
.L_x_254:
        /* <DEDUP_REMOVED lines=10> */
.L_x_257:
[----:B------:R-:W-:Y:S05]  /*e2a0*/  BSYNC B1 ;  /* 0x0000000000017941 */ /* 0x000fea0003800000 */
.L_x_256:
        /* <DEDUP_REMOVED lines=10> */
.L_x_259:
[----:B------:R-:W-:Y:S05]  /*e350*/  BSYNC B1 ;  /* 0x0000000000017941 */ /* 0x000fea0003800000 */
.L_x_258:
        /* <DEDUP_REMOVED lines=10> */
.L_x_261:
[----:B------:R-:W-:Y:S05]  /*e400*/  BSYNC B1 ;  /* 0x0000000000017941 */ /* 0x000fea0003800000 */
.L_x_260:
        /* <DEDUP_REMOVED lines=10> */
.L_x_263:
[----:B------:R-:W-:Y:S05]  /*e4b0*/  BSYNC B1 ;  /* 0x0000000000017941 */ /* 0x000fea0003800000 */
.L_x_262:
        /* <DEDUP_REMOVED lines=10> */
.L_x_265:
[----:B------:R-:W-:Y:S05]  /*e560*/  BSYNC B1 ;  /* 0x0000000000017941 */ /* 0x000fea0003800000 */
.L_x_264:
        /* <DEDUP_REMOVED lines=10> */
.L_x_267:
[----:B------:R-:W-:Y:S05]  /*e610*/  BSYNC B1 ;  /* 0x0000000000017941 */ /* 0x000fea0003800000 */
.L_x_266:
        /* <DEDUP_REMOVED lines=10> */
.L_x_269:
[----:B------:R-:W-:Y:S05]  /*e6c0*/  BSYNC B1 ;  /* 0x0000000000017941 */ /* 0x000fea0003800000 */
.L_x_268:
        /* <DEDUP_REMOVED lines=10> */
.L_x_271:
[----:B------:R-:W-:Y:S05]  /*e770*/  BSYNC B1 ;  /* 0x0000000000017941 */ /* 0x000fea0003800000 */
.L_x_270:
        /* <DEDUP_REMOVED lines=10> */
.L_x_273:
[----:B------:R-:W-:Y:S05]  /*e820*/  BSYNC B1 ;  /* 0x0000000000017941 */ /* 0x000fea0003800000 */
.L_x_272:
        /* <DEDUP_REMOVED lines=10> */
.L_x_275:
[----:B------:R-:W-:Y:S05]  /*e8d0*/  BSYNC B1 ;  /* 0x0000000000017941 */ /* 0x000fea0003800000 */
.L_x_274:
        /* <DEDUP_REMOVED lines=10> */
.L_x_277:
[----:B------:R-:W-:Y:S05]  /*e980*/  BSYNC B1 ;  /* 0x0000000000017941 */ /* 0x000fea0003800000 */
.L_x_276:
[----:B0-234-:R-:W2:Y:S01]  /*e990*/  LDL.LU R10, [R1+0x1f4] ;  /* 0x0001f400010a7983 */ /* 0x01dea20000300800 */
[----:B-----5:R-:W-:Y:S01]  /*e9a0*/  IMAD.U32 R11, R23, 0x10000, RZ ;  /* 0x00010000170b7824 */ /* 0x020fe200078e00ff */
        /* <DEDUP_REMOVED lines=8> */
.L_x_279:
[----:B------:R-:W-:Y:S05]  /*ea30*/  BSYNC B1 ;  /* 0x0000000000017941 */ /* 0x000fea0003800000 */
.L_x_278:
[----:B------:R-:W3:Y:S01]  /*ea40*/  LDL.LU R10, [R1+0x1f8] ;  /* 0x0001f800010a7983 */ /* 0x000ee20000300800 */
[----:B0----5:R-:W-:Y:S01]  /*ea50*/  IMAD.U32 R11, R23, 0x10000, RZ ;  /* 0x00010000170b7824 */ /* 0x021fe200078e00ff */
[----:B------:R-:W-:Y:S01]  /*ea60*/  ISETP.GT.AND P1, PT, R0, 0xf9, P0 ;  /* 0x000000f90000780c */ /* 0x000fe20000724270 */
[----:B------:R-:W-:Y:S01]  /*ea70*/  BSSY B1, `(.L_x_280) ;  /* 0x000000a000017945 */ /* 0x000fe20003800000 */
[----:B------:R-:W-:Y:S01]  /*ea80*/  IADD3 R167, P0, R3, 0x80, RZ ;  /* 0x0000008003a77810 */ /* 0x000fe20007f1e0ff */
[----:B------:R-:W-:-:S04]  /*ea90*/  FMUL R11, R11, R16 ;  /* 0x000000100b0b7220 */ /* 0x000fc80000400000 */
[----:B---3--:R-:W-:-:S05]  /*eaa0*/  FFMA R11, R10, R2, R11 ;  /* 0x000000020a0b7223 */ /* 0x008fca000000000b */
[----:B------:R-:W-:-:S04]  /*eab0*/  F2FP.BF16.F32.PACK_AB R11, RZ, R11 ;  /* 0x0000000bff0b723e */ /* 0x000fc800000010ff */
[----:B------:R-:W-:Y:S02]  /*eac0*/  PRMT R3, R11, 0x7610, R3 ;  /* 0x000076100b037816 */ /* 0x000fe40000000003 */
[----:B------:R-:W-:-:S03]  /*ead0*/  IADD3.X R11, RZ, UR7, RZ, P0, !PT ;  /* 0x00000007ff0b7c10 */ /* 0x000fc600087fe4ff */
[----:B------:R0:W-:Y:S01]  /*eae0*/  @P2 STG.E.U16 desc[UR40][R6.64+0x1f0], R3 ;  /* 0x0001f00306002986 */ /* 0x0001e2000c101528 */
[----:B------:R-:W-:Y:S05]  /*eaf0*/  @!P1 BRA `(.L_x_281) ;  /* 0x0000000000049947 */ /* 0x000fea0003800000 */
[----:B------:R3:W5:Y:S02]  /*eb00*/  LDG.E.LTC128B.U16 R23, desc[UR40][R8.64+0x1f2] ;  /* 0x0001f22808177981 */ /* 0x000764000c1e1520 */
.L_x_281:
[----:B------:R-:W-:Y:S05]  /*eb10*/  BSYNC B1 ;  /* 0x0000000000017941 */ /* 0x000fea0003800000 */
.L_x_280:
[----:B------:R-:W4:Y:S01]  /*eb20*/  LDL.LU R10, [R1+0x1fc] ;  /* 0x0001fc00010a7983 */ /* 0x000f220000300800 */
[----:B0----5:R-:W-:Y:S01]  /*eb30*/  IMAD.U32 R3, R23, 0x10000, RZ ;  /* 0x0001000017037824 */ /* 0x021fe200078e00ff */
[----:B------:R-:W-:Y:S01]  /*eb40*/  ISETP.GT.AND P0, PT, R17, 0x80, PT ;  /* 0x000000801100780c */ /* 0x000fe20003f04270 */
[----:B--23--:R-:W-:Y:S02]  /*eb50*/  IMAD R8, R11, R14, RZ ;  /* 0x0000000e0b087224 */ /* 0x00cfe400078e02ff */
[----:B------:R-:W-:Y:S01]  /*eb60*/  FMUL R3, R3, R16 ;  /* 0x0000001003037220 */ /* 0x000fe20000400000 */
[----:B------:R-:W-:Y:S01]  /*eb70*/  ISETP.GT.AND P4, PT, R0, RZ, P0 ;  /* 0x000000ff0000720c */ /* 0x000fe20000784270 */
[C---:B------:R-:W-:Y:S02]  /*eb80*/  IMAD R165, R167.reuse, R15, R8 ;  /* 0x0000000fa7a57224 */ /* 0x040fe400078e0208 */
[----:B------:R-:W-:-:S04]  /*eb90*/  IMAD.WIDE.U32 R8, R167, R14, R20 ;  /* 0x0000000ea7087225 */ /* 0x000fc800078e0014 */
[----:B------:R-:W-:Y:S02]  /*eba0*/  IMAD.IADD R9, R9, 0x1, R165 ;  /* 0x0000000109097824 */ /* 0x000fe400078e02a5 */
[----:B----4-:R-:W-:Y:S01]  /*ebb0*/  FFMA R3, R10, R2, R3 ;  /* 0x000000020a037223 */ /* 0x010fe20000000003 */
[----:B------:R-:W-:-:S04]  /*ebc0*/  LEA R10, P2, R8, R12, 0x1 ;  /* 0x0000000c080a7211 */ /* 0x000fc800078408ff */
[----:B------:R-:W-:Y:S02]  /*ebd0*/  F2FP.BF16.F32.PACK_AB R3, RZ, R3 ;  /* 0x00000003ff03723e */ /* 0x000fe400000010ff */
[--C-:B------:R-:W-:Y:S02]  /*ebe0*/  LEA.HI.X R11, R8, R13, R9.reuse, 0x1, P2 ;  /* 0x0000000d080b7211 */ /* 0x100fe400010f0c09 */
[----:B------:R-:W-:-:S05]  /*ebf0*/  PRMT R9, R3, 0x7610, R9 ;  /* 0x0000761003097816 */ /* 0x000fca0000000009 */
[----:B------:R0:W-:Y:S04]  /*ec00*/  @P1 STG.E.U16 desc[UR40][R6.64+0x1f2], R9 ;  /* 0x0001f20906001986 */ /* 0x0001e8000c101528 */
[----:B------:R-:W2:Y:S01]  /*ec10*/  @P4 LDG.E.LTC128B.U16 R23, desc[UR40][R10.64] ;  /* 0x000000280a174981 */ /* 0x000ea2000c1e1520 */
[----:B-1----:R-:W-:Y:S01]  /*ec20*/  IMAD.U32 R159, RZ, RZ, UR8 ;  /* 0x00000008ff9f7e24 */ /* 0x002fe2000f8e00ff */
[----:B------:R-:W-:Y:S01]  /*ec30*/  ISETP.GT.AND P2, PT, R0, 0x1, P0 ;  /* 0x000000010000780c */ /* 0x000fe20000744270 */
[----:B------:R-:W-:Y:S01]  /*ec40*/  IMAD.U32 R161, RZ, RZ, UR8 ;  /* 0x00000008ffa17e24 */ /* 0x000fe2000f8e00ff */
[----:B------:R-:W-:Y:S01]  /*ec50*/  BSSY B1, `(.L_x_282) ;  /* 0x0000013000017945 */ /* 0x000fe20003800000 */
[----:B------:R-:W-:Y:S01]  /*ec60*/  IMAD.U32 R164, RZ, RZ, UR9 ;  /* 0x00000009ffa47e24 */ /* 0x000fe2000f8e00ff */
[----:B------:R-:W-:Y:S01]  /*ec70*/  SHF.L.U32 R159, R159, 0x8, RZ ;  /* 0x000000089f9f7819 */ /* 0x000fe200000006ff */
[----:B0-----:R-:W-:-:S03]  /*ec80*/  IMAD.WIDE.U32 R8, R167, R14, R18 ;  /* 0x0000000ea7087225 */ /* 0x001fc600078e0012 */
[----:B------:R-:W-:Y:S01]  /*ec90*/  SHF.L.U64.HI R161, R161, 0x8, R164 ;  /* 0x00000008a1a17819 */ /* 0x000fe200000102a4 */
[----:B------:R-:W-:Y:S02]  /*eca0*/  IMAD.IADD R9, R165, 0x1, R9 ;  /* 0x00000001a5097824 */ /* 0x000fe400078e0209 */
[----:B------:R-:W-:Y:S01]  /*ecb0*/  IMAD.WIDE.U32 R162, R22, UR44, R8 ;  /* 0x0000002c16a27c25 */ /* 0x000fe2000f8e0008 */
[----:B------:R-:W-:-:S03]  /*ecc0*/  IADD3 R8, P1, R159, R4, RZ ;  /* 0x000000049f087210 */ /* 0x000fc60007f3e0ff */
[----:B------:R-:W-:Y:S01]  /*ecd0*/  IMAD.IADD R7, R157, 0x1, R163 ;  /* 0x000000019d077824 */ /* 0x000fe200078e02a3 */
[----:B------:R-:W-:Y:S01]  /*ece0*/  LEA R6, P3, R162, R12, 0x1 ;  /* 0x0000000ca2067211 */ /* 0x000fe200078608ff */
[----:B------:R-:W-:-:S03]  /*ecf0*/  IMAD.X R9, R161, 0x1, R5, P1 ;  /* 0x00000001a1097824 */ /* 0x000fc600008e0605 */
[----:B------:R-:W-:Y:S02]  /*ed00*/  LEA.HI.X R7, R162, R13, R7, 0x1, P3 ;  /* 0x0000000da2077211 */ /* 0x000fe400018f0c07 */
[----:B--2---:R-:W-:-:S05]  /*ed10*/  SHF.L.U32 R3, R23, 0x10, RZ ;  /* 0x0000001017037819 */ /* 0x004fca00000006ff */
[----:B------:R-:W-:-:S04]  /*ed20*/  FMUL R3, R3, R16 ;  /* 0x0000001003037220 */ /* 0x000fc80000400000 */
[----:B------:R-:W-:-:S05]  /*ed30*/  FFMA R3, R24, R2, R3 ;  /* 0x0000000218037223 */ /* 0x000fca0000000003 */
[----:B------:R-:W-:-:S05]  /*ed40*/  F2FP.BF16.F32.PACK_AB R3, RZ, R3 ;  /* 0x00000003ff03723e */ /* 0x000fca00000010ff */
[----:B------:R0:W-:Y:S01]  /*ed50*/  @P4 STG.E.U16 desc[UR40][R8.64], R3 ;  /* 0x0000000308004986 */ /* 0x0001e2000c101528 */
[----:B------:R-:W-:Y:S05]  /*ed60*/  @!P2 BRA `(.L_x_283) ;  /* 0x000000000004a947 */ /* 0x000fea0003800000 */
[----:B------:R1:W5:Y:S02]  /*ed70*/  LDG.E.LTC128B.U16 R23, desc[UR40][R6.64+0x2] ;  /* 0x0000022806177981 */ /* 0x000364000c1e1520 */
.L_x_283:
[----:B------:R-:W-:Y:S05]  /*ed80*/  BSYNC B1 ;  /* 0x0000000000017941 */ /* 0x000fea0003800000 */
.L_x_282:
[----:B0----5:R-:W-:Y:S01]  /*ed90*/  IMAD.U32 R3, R23, 0x10000, RZ ;  /* 0x0001000017037824 */ /* 0x021fe200078e00ff */
[----:B------:R-:W-:Y:S01]  /*eda0*/  ISETP.GT.AND P1, PT, R17, 0x88, PT ;  /* 0x000000881100780c */ /* 0x000fe20003f24270 */
[----:B------:R-:W-:Y:S01]  /*edb0*/  IMAD.WIDE.U32 R14, R167, R14, R154 ;  /* 0x0000000ea70e7225 */ /* 0x000fe200078e009a */
[----:B------:R-:W-:Y:S03]  /*edc0*/  BSSY B1, `(.L_x_284) ;  /* 0x0000010000017945 */ /* 0x000fe60003800000 */
[----:B------:R-:W-:Y:S01]  /*edd0*/  FMUL R10, R3, R16 ;  /* 0x00000010030a7220 */ /* 0x000fe20000400000 */
[----:B------:R-:W-:Y:S02]  /*ede0*/  ISETP.GT.AND P3, PT, R0, RZ, P1 ;  /* 0x000000ff0000720c */ /* 0x000fe40000f64270 */
[----:B------:R-:W-:Y:S01]  /*edf0*/  IADD3 R152, P4, R152, R14, RZ ;  /* 0x0000000e98987210 */ /* 0x000fe20007f9e0ff */
[----:B------:R-:W-:Y:S01]  /*ee00*/  FFMA R10, R25, R2, R10 ;  /* 0x00000002190a7223 */ /* 0x000fe2000000000a */
[----:B------:R-:W-:-:S02]  /*ee10*/  IADD3 R165, R165, R15, RZ ;  /* 0x0000000fa5a57210 */ /* 0x000fc40007ffe0ff */
[----:B------:R-:W-:Y:S02]  /*ee20*/  IADD3 R14, P5, R18, R14, RZ ;  /* 0x0000000e120e7210 */ /* 0x000fe40007fbe0ff */
[----:B------:R-:W-:Y:S01]  /*ee30*/  F2FP.BF16.F32.PACK_AB R3, RZ, R10 ;  /* 0x0000000aff03723e */ /* 0x000fe200000010ff */
[----:B------:R-:W-:Y:S01]  /*ee40*/  IMAD.X R20, R165, 0x1, R21, P4 ;  /* 0x00000001a5147824 */ /* 0x000fe200020e0615 */
[C---:B------:R-:W-:Y:S02]  /*ee50*/  LEA R10, P4, R152.reuse, R12, 0x1 ;  /* 0x0000000c980a7211 */ /* 0x040fe400078808ff */
[----:B------:R-:W-:Y:S02]  /*ee60*/  PRMT R17, R3, 0x7610, R17 ;  /* 0x0000761003117816 */ /* 0x000fe40000000011 */
[----:B------:R-:W-:Y:S02]  /*ee70*/  LEA.HI.X R11, R152, R13, R20, 0x1, P4 ;  /* 0x0000000d980b7211 */ /* 0x000fe400020f0c14 */
[----:B------:R-:W-:Y:S01]  /*ee80*/  PRMT R3, R23, 0x7610, R3 ;  /* 0x0000761017037816 */ /* 0x000fe20000000003 */
[----:B------:R0:W-:Y:S01]  /*ee90*/  @P2 STG.E.U16 desc[UR40][R8.64+0x2], R17 ;  /* 0x0000021108002986 */ /* 0x0001e2000c101528 */
[----:B------:R-:W-:Y:S05]  /*eea0*/  @!P3 BRA `(.L_x_285) ;  /* 0x000000000004b947 */ /* 0x000fea0003800000 */
[----:B------:R2:W5:Y:S02]  /*eeb0*/  LDG.E.LTC128B.U16 R3, desc[UR40][R10.64] ;  /* 0x000000280a037981 */ /* 0x000564000c1e1520 */
.L_x_285:
[----:B------:R-:W-:Y:S05]  /*eec0*/  BSYNC B1 ;  /* 0x0000000000017941 */ /* 0x000fea0003800000 */
.L_x_284:
[----:B--2--5:R-:W-:Y:S01]  /*eed0*/  IMAD.U32 R11, R3, 0x10000, RZ ;  /* 0x00010000030b7824 */ /* 0x024fe200078e00ff */
[----:B------:R-:W-:Y:S01]  /*eee0*/  IADD3 R10, P2, R8, R158, RZ ;  /* 0x0000009e080a7210 */ /* 0x000fe20007f5e0ff */
[----:B------:R-:W-:Y:S01]  /*eef0*/  IMAD.X R15, R19, 0x1, R165, P5 ;  /* 0x00000001130f7824 */ /* 0x000fe200028e06a5 */
[----:B------:R-:W-:Y:S01]  /*ef00*/  ISETP.GT.AND P5, PT, R0, 0x1, P1 ;  /* 0x000000010000780c */ /* 0x000fe20000fa4270 */
[----:B------:R-:W-:Y:S01]  /*ef10*/  FMUL R11, R11, R16 ;  /* 0x000000100b0b7220 */ /* 0x000fe20000400000 */
[----:B------:R-:W-:Y:S01]  /*ef20*/  BSSY B1, `(.L_x_286) ;  /* 0x000000b000017945 */ /* 0x000fe20003800000 */
[----:B------:R-:W-:-:S04]  /*ef30*/  IMAD.WIDE.U32 R22, R22, UR44, R14 ;  /* 0x0000002c16167c25 */ /* 0x000fc8000f8e000e */
[----:B------:R-:W-:Y:S01]  /*ef40*/  FFMA R11, R26, R2, R11 ;  /* 0x000000021a0b7223 */ /* 0x000fe2000000000b */
[----:B------:R-:W-:-:S04]  /*ef50*/  IADD3 R157, R157, R23, RZ ;  /* 0x000000179d9d7210 */ /* 0x000fc80007ffe0ff */
[----:B------:R-:W-:Y:S01]  /*ef60*/  F2FP.BF16.F32.PACK_AB R14, RZ, R11 ;  /* 0x0000000bff0e723e */ /* 0x000fe200000010ff */
[----:B------:R-:W-:Y:S01]  /*ef70*/  IMAD.X R11, R9, 0x1, R156, P2 ;  /* 0x00000001090b7824 */ /* 0x000fe200010e069c */
[----:B------:R-:W-:-:S04]  /*ef80*/  LEA R12, P4, R22, R12, 0x1 ;  /* 0x0000000c160c7211 */ /* 0x000fc800078808ff */
[----:B------:R2:W-:Y:S01]  /*ef90*/  @P3 STG.E.U16 desc[UR40][R10.64], R14 ;  /* 0x0000000e0a003986 */ /* 0x0005e2000c101528 */
[----:B------:R-:W-:Y:S01]  /*efa0*/  LEA.HI.X R13, R22, R13, R157, 0x1, P4 ;  /* 0x0000000d160d7211 */ /* 0x000fe200020f0c9d */
[----:B------:R-:W-:Y:S07]  /*efb0*/  @!P5 BRA `(.L_x_287) ;  /* 0x000000000004d947 */ /* 0x000fee0003800000 */
[----:B------:R3:W5:Y:S02]  /*efc0*/  LDG.E.LTC128B.U16 R3, desc[UR40][R12.64+0x2] ;  /* 0x000002280c037981 */ /* 0x000764000c1e1520 */
.L_x_287:
[----:B------:R-:W-:Y:S05]  /*efd0*/  BSYNC B1 ;  /* 0x0000000000017941 */ /* 0x000fea0003800000 */
.L_x_286:
[----:B-----5:R-:W-:Y:S01]  /*efe0*/  IMAD.U32 R15, R3, 0x10000, RZ ;  /* 0x00010000030f7824 */ /* 0x020fe200078e00ff */
[----:B------:R-:W-:Y:S01]  /*eff0*/  ISETP.GT.AND P2, PT, R0, 0x8, P0 ;  /* 0x000000080000780c */ /* 0x000fe20000744270 */
[----:B------:R-:W-:Y:S02]  /*f000*/  BSSY B1, `(.L_x_288) ;  /* 0x0000007000017945 */ /* 0x000fe40003800000 */
[----:B--2---:R-:W-:-:S04]  /*f010*/  FMUL R14, R15, R16 ;  /* 0x000000100f0e7220 */ /* 0x004fc80000400000 */
[----:B------:R-:W-:-:S05]  /*f020*/  FFMA R14, R27, R2, R14 ;  /* 0x000000021b0e7223 */ /* 0x000fca000000000e */
[----:B------:R-:W-:-:S05]  /*f030*/  F2FP.BF16.F32.PACK_AB R14, RZ, R14 ;  /* 0x0000000eff0e723e */ /* 0x000fca00000010ff */
[----:B------:R2:W-:Y:S01]  /*f040*/  @P5 STG.E.U16 desc[UR40][R10.64+0x2], R14 ;  /* 0x0000020e0a005986 */ /* 0x0005e2000c101528 */
[----:B------:R-:W-:Y:S05]  /*f050*/  @!P2 BRA `(.L_x_289) ;  /* 0x000000000004a947 */ /* 0x000fea0003800000 */
[----:B------:R4:W5:Y:S02]  /*f060*/  LDG.E.LTC128B.U16 R3, desc[UR40][R6.64+0x10] ;  /* 0x0000102806037981 */ /* 0x000964000c1e1520 */
.L_x_289:
[----:B------:R-:W-:Y:S05]  /*f070*/  BSYNC B1 ;  /* 0x0000000000017941 */ /* 0x000fea0003800000 */
.L_x_288:
[----:B--2--5:R-:W-:Y:S01]  /*f080*/  IMAD.U32 R11, R3, 0x10000, RZ ;  /* 0x00010000030b7824 */ /* 0x024fe200078e00ff */
[----:B------:R-:W-:Y:S01]  /*f090*/  ISETP.GT.AND P3, PT, R0, 0x9, P0 ;  /* 0x000000090000780c */ /* 0x000fe20000764270 */
[----:B------:R-:W-:Y:S02]  /*f0a0*/  BSSY B1, `(.L_x_290) ;  /* 0x0000007000017945 */ /* 0x000fe40003800000 */
[----:B------:R-:W-:-:S04]  /*f0b0*/  FMUL R11, R11, R16 ;  /* 0x000000100b0b7220 */ /* 0x000fc80000400000 */
[----:B------:R-:W-:-:S05]  /*f0c0*/  FFMA R11, R28, R2, R11 ;  /* 0x000000021c0b7223 */ /* 0x000fca000000000b */
[----:B------:R-:W-:-:S05]  /*f0d0*/  F2FP.BF16.F32.PACK_AB R11, RZ, R11 ;  /* 0x0000000bff0b723e */ /* 0x000fca00000010ff */
[----:B------:R2:W-:Y:S01]  /*f0e0*/  @P2 STG.E.U16 desc[UR40][R8.64+0x10], R11 ;  /* 0x0000100b08002986 */ /* 0x0005e2000c101528 */
[----:B------:R-:W-:Y:S05]  /*f0f0*/  @!P3 BRA `(.L_x_291) ;  /* 0x000000000004b947 */ /* 0x000fea0003800000 */
[----:B------:R0:W5:Y:S02]  /*f100*/  LDG.E.LTC128B.U16 R3, desc[UR40][R6.64+0x12] ;  /* 0x0000122806037981 */ /* 0x000164000c1e1520 */
.L_x_291:
[----:B------:R-:W-:Y:S05]  /*f110*/  BSYNC B1 ;  /* 0x0000000000017941 */ /* 0x000fea0003800000 */
.L_x_290:
[----:B--2--5:R-:W-:Y:S01]  /*f120*/  SHF.L.U32 R11, R3, 0x10, RZ ;  /* 0x00000010030b7819 */ /* 0x024fe200000006ff */
[----:B------:R-:W-:Y:S01]  /*f130*/  BSSY B1, `(.L_x_292) ;  /* 0x0000008000017945 */ /* 0x000fe20003800000 */
[----:B------:R-:W-:-:S03]  /*f140*/  ISETP.GT.AND P4, PT, R0, 0x8, P1 ;  /* 0x000000080000780c */ /* 0x000fc60000f84270 */
[----:B------:R-:W-:-:S04]  /*f150*/  FMUL R10, R11, R16 ;  /* 0x000000100b0a7220 */ /* 0x000fc80000400000 */
[----:B------:R-:W-:-:S05]  /*f160*/  FFMA R10, R29, R2, R10 ;  /* 0x000000021d0a7223 */ /* 0x000fca000000000a */
[----:B------:R-:W-:-:S05]  /*f170*/  F2FP.BF16.F32.PACK_AB R10, RZ, R10 ;  /* 0x0000000aff0a723e */ /* 0x000fca00000010ff */
[----:B------:R2:W-:Y:S01]  /*f180*/  @P3 STG.E.U16 desc[UR40][R8.64+0x12], R10 ;  /* 0x0000120a08003986 */ /* 0x0005e2000c101528 */
[----:B------:R-:W-:Y:S05]  /*f190*/  @!P4 BRA `(.L_x_293) ;  /* 0x000000000004c947 */ /* 0x000fea0003800000 */
[----:B------:R0:W5:Y:S02]  /*f1a0*/  LDG.E.LTC128B.U16 R3, desc[UR40][R12.64+0x10] ;  /* 0x000010280c037981 */ /* 0x000164000c1e1520 */
.L_x_293:
[----:B------:R-:W-:Y:S05]  /*f1b0*/  BSYNC B1 ;  /* 0x0000000000017941 */ /* 0x000fea0003800000 */
.L_x_292:
[----:B-----5:R-:W-:Y:S01]  /*f1c0*/  IMAD.U32 R11, R3, 0x10000, RZ ;  /* 0x00010000030b7824 */ /* 0x020fe200078e00ff */
[----:B--2---:R-:W-:Y:S01]  /*f1d0*/  IADD3 R10, P3, R158, R8, RZ ;  /* 0x000000089e0a7210 */ /* 0x004fe20007f7e0ff */
[----:B------:R-:W-:Y:S01]  /*f1e0*/  BSSY B1, `(.L_x_294) ;  /* 0x0000009000017945 */ /* 0x000fe20003800000 */
[----:B------:R-:W-:Y:S01]  /*f1f0*/  ISETP.GT.AND P2, PT, R0, 0x9, P1 ;  /* 0x000000090000780c */ /* 0x000fe20000f44270 */
[----:B------:R-:W-:-:S04]  /*f200*/  FMUL R11, R11, R16 ;  /* 0x000000100b0b7220 */ /* 0x000fc80000400000 */
[----:B------:R-:W-:-:S05]  /*f210*/  FFMA R11, R30, R2, R11 ;  /* 0x000000021e0b7223 */ /* 0x000fca000000000b */
[----:B------:R-:W-:Y:S01]  /*f220*/  F2FP.BF16.F32.PACK_AB R14, RZ, R11 ;  /* 0x0000000bff0e723e */ /* 0x000fe200000010ff */
[----:B------:R-:W-:-:S05]  /*f230*/  IMAD.X R11, R156, 0x1, R9, P3 ;  /* 0x000000019c0b7824 */ /* 0x000fca00018e0609 */
[----:B------:R2:W-:Y:S01]  /*f240*/  @P4 STG.E.U16 desc[UR40][R10.64+0x10], R14 ;  /* 0x0000100e0a004986 */ /* 0x0005e2000c101528 */
[----:B------:R-:W-:Y:S05]  /*f250*/  @!P2 BRA `(.L_x_295) ;  /* 0x000000000004a947 */ /* 0x000fea0003800000 */
[----:B------:R0:W5:Y:S02]  /*f260*/  LDG.E.LTC128B.U16 R3, desc[UR40][R12.64+0x12] ;  /* 0x000012280c037981 */ /* 0x000164000c1e1520 */
.L_x_295:
[----:B------:R-:W-:Y:S05]  /*f270*/  BSYNC B1 ;  /* 0x0000000000017941 */ /* 0x000fea0003800000 */
.L_x_294:
[----:B--2--5:R-:W-:Y:S01]  /*f280*/  IMAD.U32 R11, R3, 0x10000, RZ ;  /* 0x00010000030b7824 */ /* 0x024fe200078e00ff */
[----:B------:R-:W-:Y:S01]  /*f290*/  IADD3 R158, P3, P4, R158, R4, R159 ;  /* 0x000000049e9e7210 */ /* 0x000fe20007c7e09f */
[----:B------:R-:W-:Y:S01]  /*f2a0*/  BSSY B1, `(.L_x_296) ;  /* 0x0000009000017945 */ /* 0x000fe20003800000 */
[----:B------:R-:W-:Y:S01]  /*f2b0*/  ISETP.GT.AND P5, PT, R0, 0x10, P0 ;  /* 0x000000100000780c */ /* 0x000fe200007a4270 */
[----:B------:R-:W-:Y:S01]  /*f2c0*/  FMUL R10, R11, R16 ;  /* 0x000000100b0a7220 */ /* 0x000fe20000400000 */
[----:B------:R-:W-:-:S03]  /*f2d0*/  IADD3.X R159, R156, R5, R161, P3, P4 ;  /* 0x000000059c9f7210 */ /* 0x000fc60001fe84a1 */
[----:B------:R-:W-:-:S05]  /*f2e0*/  FFMA R10, R31, R2, R10 ;  /* 0x000000021f0a7223 */ /* 0x000fca000000000a */
[----:B------:R-:W-:-:S05]  /*f2f0*/  F2FP.BF16.F32.PACK_AB R10, RZ, R10 ;  /* 0x0000000aff0a723e */ /* 0x000fca00000010ff */
[----:B------:R2:W-:Y:S01]  /*f300*/  @P2 STG.E.U16 desc[UR40][R158.64+0x12], R10 ;  /* 0x0000120a9e002986 */ /* 0x0005e2000c101528 */
[----:B------:R-:W-:Y:S05]  /*f310*/  @!P5 BRA `(.L_x_297) ;  /* 0x000000000004d947 */ /* 0x000fea0003800000 */
[----:B------:R0:W5:Y:S02]  /*f320*/  LDG.E.LTC128B.U16 R3, desc[UR40][R6.64+0x20] ;  /* 0x0000202806037981 */ /* 0x000164000c1e1520 */
.L_x_297:
[----:B------:R-:W-:Y:S05]  /*f330*/  BSYNC B1 ;  /* 0x0000000000017941 */ /* 0x000fea0003800000 */
.L_x_296:
[----:B-----5:R-:W-:Y:S01]  /*f340*/  SHF.L.U32 R5, R3, 0x10, RZ ;  /* 0x0000001003057819 */ /* 0x020fe200000006ff */
        /* <DEDUP_REMOVED lines=8> */
.L_x_299:
[----:B------:R-:W-:Y:S05]  /*f3d0*/  BSYNC B1 ;  /* 0x0000000000017941 */ /* 0x000fea0003800000 */
.L_x_298:
[----:B0----5:R-:W-:Y:S01]  /*f3e0*/  IMAD.U32 R5, R3, 0x10000, RZ ;  /* 0x0001000003057824 */ /* 0x021fe200078e00ff */
        /* <DEDUP_REMOVED lines=8> */
.L_x_301:
[----:B------:R-:W-:Y:S05]  /*f470*/  BSYNC B1 ;  /* 0x0000000000017941 */ /* 0x000fea0003800000 */
.L_x_300:
[----:B-----5:R-:W-:Y:S01]  /*f480*/  IMAD.U32 R5, R3, 0x10000, RZ ;  /* 0x0001000003057824 */ /* 0x020fe200078e00ff */
[----:B------:R-:W-:Y:S01]  /*f490*/  ISETP.GT.AND P2, PT, R0, 0x11, P1 ;  /* 0x000000110000780c */ /* 0x000fe20000f44270 */
[----:B0-----:R-:W-:Y:S01]  /*f4a0*/  @P3 IMAD.MOV.U32 R4, RZ, RZ, R158 ;  /* 0x000000ffff043224 */ /* 0x001fe200078e009e */
[----:B------:R-:W-:Y:S01]  /*f4b0*/  BSSY B1, `(.L_x_302) ;  /* 0x0000009000017945 */ /* 0x000fe20003800000 */
[----:B------:R-:W-:-:S04]  /*f4c0*/  FMUL R5, R5, R16 ;  /* 0x0000001005057220 */ /* 0x000fc80000400000 */
[----:B------:R-:W-:-:S05]  /*f4d0*/  FFMA R5, R34, R2, R5 ;  /* 0x0000000222057223 */ /* 0x000fca0000000005 */
[----:B------:R-:W-:-:S04]  /*f4e0*/  F2FP.BF16.F32.PACK_AB R5, RZ, R5 ;  /* 0x00000005ff05723e */ /* 0x000fc800000010ff */
[----:B--2---:R-:W-:Y:S02]  /*f4f0*/  PRMT R10, R5, 0x7610, R10 ;  /* 0x00007610050a7816 */ /* 0x004fe4000000000a */
[----:B------:R-:W-:-:S05]  /*f500*/  @P3 MOV R5, R159 ;  /* 0x0000009f00053202 */ /* 0x000fca0000000f00 */
[----:B------:R0:W-:Y:S01]  /*f510*/  @P3 STG.E.U16 desc[UR40][R4.64+0x20], R10 ;  /* 0x0000200a04003986 */ /* 0x0001e2000c101528 */
[----:B------:R-:W-:Y:S05]  /*f520*/  @!P2 BRA `(.L_x_303) ;  /* 0x000000000004a947 */ /* 0x000fea0003800000 */
[----:B------:R2:W5:Y:S02]  /*f530*/  LDG.E.LTC128B.U16 R3, desc[UR40][R12.64+0x22] ;  /* 0x000022280c037981 */ /* 0x000564000c1e1520 */
.L_x_303:
[----:B------:R-:W-:Y:S05]  /*f540*/  BSYNC B1 ;  /* 0x0000000000017941 */ /* 0x000fea0003800000 */
.L_x_302:
[----:B0----5:R-:W-:Y:S01]  /*f550*/  IMAD.U32 R5, R3, 0x10000, RZ ;  /* 0x0001000003057824 */ /* 0x021fe200078e00ff */
[----:B------:R-:W-:Y:S01]  /*f560*/  ISETP.GT.AND P3, PT, R0, 0x18, P0 ;  /* 0x000000180000780c */ /* 0x000fe20000764270 */
[----:B------:R-:W-:Y:S02]  /*f570*/  BSSY B1, `(.L_x_304) ;  /* 0x000000a000017945 */ /* 0x000fe40003800000 */
[----:B------:R-:W-:Y:S01]  /*f580*/  FMUL R4, R5, R16 ;  /* 0x0000001005047220 */ /* 0x000fe20000400000 */
[----:B------:R-:W-:-:S03]  /*f590*/  @P2 IMAD.MOV.U32 R5, RZ, RZ, R159 ;  /* 0x000000ffff052224 */ /* 0x000fc600078e009f */
[----:B------:R-:W-:-:S05]  /*f5a0*/  FFMA R4, R35, R2, R4 ;  /* 0x0000000223047223 */ /* 0x000fca0000000004 */
[----:B------:R-:W-:-:S04]  /*f5b0*/  F2FP.BF16.F32.PACK_AB R4, RZ, R4 ;  /* 0x00000004ff04723e */ /* 0x000fc800000010ff */
[----:B------:R-:W-:Y:S01]  /*f5c0*/  PRMT R10, R4, 0x7610, R10 ;  /* 0x00007610040a7816 */ /* 0x000fe2000000000a */
[----:B------:R-:W-:-:S05]  /*f5d0*/  @P2 IMAD.MOV.U32 R4, RZ, RZ, R158 ;  /* 0x000000ffff042224 */ /* 0x000fca00078e009e */
[----:B------:R0:W-:Y:S01]  /*f5e0*/  @P2 STG.E.U16 desc[UR40][R4.64+0x22], R10 ;  /* 0x0000220a04002986 */ /* 0x0001e2000c101528 */
[----:B------:R-:W-:Y:S05]  /*f5f0*/  @!P3 BRA `(.L_x_305) ;  /* 0x000000000004b947 */ /* 0x000fea0003800000 */
[----:B------:R0:W5:Y:S02]  /*f600*/  LDG.E.LTC128B.U16 R3, desc[UR40][R6.64+0x30] ;  /* 0x0000302806037981 */ /* 0x000164000c1e1520 */
.L_x_305:
[----:B------:R-:W-:Y:S05]  /*f610*/  BSYNC B1 ;  /* 0x0000000000017941 */ /* 0x000fea0003800000 */
.L_x_304:
[----:B0----5:R-:W-:Y:S01]  /*f620*/  SHF.L.U32 R5, R3, 0x10, RZ ;  /* 0x0000001003057819 */ /* 0x021fe200000006ff */
        /* <DEDUP_REMOVED lines=8> */
.L_x_307:
[----:B------:R-:W-:Y:S05]  /*f6b0*/  BSYNC B1 ;  /* 0x0000000000017941 */ /* 0x000fea0003800000 */
.L_x_306:
        /* <DEDUP_REMOVED lines=9> */
.L_x_309:
[----:B------:R-:W-:Y:S05]  /*f750*/  BSYNC B1 ;  /* 0x0000000000017941 */ /* 0x000fea0003800000 */
.L_x_308:
[----:B-----5:R-:W-:Y:S01]  /*f760*/  IMAD.U32 R5, R3, 0x10000, RZ ;  /* 0x0001000003057824 */ /* 0x020fe200078e00ff */
[----:B------:R-:W-:Y:S01]  /*f770*/  ISETP.GT.AND P2, PT, R0, 0x19, P1 ;  /* 0x000000190000780c */ /* 0x000fe20000f44270 */
[----:B0-----:R-:W-:Y:S01]  /*f780*/  @P3 IMAD.MOV.U32 R4, RZ, RZ, R158 ;  /* 0x000000ffff043224 */ /* 0x001fe200078e009e */
[----:B------:R-:W-:Y:S01]  /*f790*/  BSSY B1, `(.L_x_310) ;  /* 0x0000009000017945 */ /* 0x000fe20003800000 */
[----:B------:R-:W-:-:S04]  /*f7a0*/  FMUL R5, R5, R16 ;  /* 0x0000001005057220 */ /* 0x000fc80000400000 */
[----:B------:R-:W-:-:S05]  /*f7b0*/  FFMA R5, R38, R2, R5 ;  /* 0x0000000226057223 */ /* 0x000fca0000000005 */
[----:B------:R-:W-:-:S04]  /*f7c0*/  F2FP.BF16.F32.PACK_AB R5, RZ, R5 ;  /* 0x00000005ff05723e */ /* 0x000fc800000010ff */
[----:B------:R-:W-:Y:S02]  /*f7d0*/  PRMT R10, R5, 0x7610, R10 ;  /* 0x00007610050a7816 */ /* 0x000fe4000000000a */
[----:B------:R-:W-:-:S05]  /*f7e0*/  @P3 MOV R5, R159 ;  /* 0x0000009f00053202 */ /* 0x000fca0000000f00 */
[----:B------:R0:W-:Y:S01]  /*f7f0*/  @P3 STG.E.U16 desc[UR40][R4.64+0x30], R10 ;  /* 0x0000300a04003986 */ /* 0x0001e2000c101528 */
[----:B------:R-:W-:Y:S05]  /*f800*/  @!P2 BRA `(.L_x_311) ;  /* 0x000000000004a947 */ /* 0x000fea0003800000 */
[----:B------:R0:W5:Y:S02]  /*f810*/  LDG.E.LTC128B.U16 R3, desc[UR40][R12.64+0x32] ;  /* 0x000032280c037981 */ /* 0x000164000c1e1520 */
.L_x_311:
[----:B------:R-:W-:Y:S05]  /*f820*/  BSYNC B1 ;  /* 0x0000000000017941 */ /* 0x000fea0003800000 */
.L_x_310:
        /* <DEDUP_REMOVED lines=12> */
.L_x_313:
[----:B------:R-:W-:Y:S05]  /*f8f0*/  BSYNC B1 ;  /* 0x0000000000017941 */ /* 0x000fea0003800000 */
.L_x_312:
        /* <DEDUP_REMOVED lines=9> */
.L_x_315:
[----:B------:R-:W-:Y:S05]  /*f990*/  BSYNC B1 ;  /* 0x0000000000017941 */ /* 0x000fea0003800000 */
.L_x_314:
        /* <DEDUP_REMOVED lines=9> */
.L_x_317:
[----:B------:R-:W-:Y:S05]  /*fa30*/  BSYNC B1 ;  /* 0x0000000000017941 */ /* 0x000fea0003800000 */
.L_x_316:
        /* <DEDUP_REMOVED lines=12> */
.L_x_319:
[----:B------:R-:W-:Y:S05]  /*fb00*/  BSYNC B1 ;  /* 0x0000000000017941 */ /* 0x000fea0003800000 */
.L_x_318:
        /* <DEDUP_REMOVED lines=12> */
.L_x_321:
[----:B------:R-:W-:Y:S05]  /*fbd0*/  BSYNC B1 ;  /* 0x0000000000017941 */ /* 0x000fea0003800000 */
.L_x_320:
        /* <DEDUP_REMOVED lines=9> */
.L_x_323:
[----:B------:R-:W-:Y:S05]  /*fc70*/  BSYNC B1 ;  /* 0x0000000000017941 */ /* 0x000fea0003800000 */
.L_x_322:
        /* <DEDUP_REMOVED lines=9> */
.L_x_325:
[----:B------:R-:W-:Y:S05]  /*fd10*/  BSYNC B1 ;  /* 0x0000000000017941 */ /* 0x000fea0003800000 */
.L_x_324:
        /* <DEDUP_REMOVED lines=12> */
.L_x_327:
[----:B------:R-:W-:Y:S05]  /*fde0*/  BSYNC B1 ;  /* 0x0000000000017941 */ /* 0x000fea0003800000 */
.L_x_326:
        /* <DEDUP_REMOVED lines=12> */
.L_x_329:
[----:B------:R-:W-:Y:S05]  /*feb0*/  BSYNC B1 ;  /* 0x0000000000017941 */ /* 0x000fea0003800000 */
.L_x_328:
        /* <DEDUP_REMOVED lines=9> */
.L_x_331:
[----:B------:R-:W-:Y:S05]  /*ff50*/  BSYNC B1 ;  /* 0x0000000000017941 */ /* 0x000fea0003800000 */
.L_x_330:
        /* <DEDUP_REMOVED lines=9> */
.L_x_333:
[----:B------:R-:W-:Y:S05]  /*fff0*/  BSYNC B1 ;  /* 0x0000000000017941 */ /* 0x000fea0003800000 */
.L_x_332:
        /* <DEDUP_REMOVED lines=12> */
.L_x_335:
[----:B------:R-:W-:Y:S05]  /*100c0*/  BSYNC B1 ;  /* 0x0000000000017941 */ /* 0x000fea0003800000 */
.L_x_334:
        /* <DEDUP_REMOVED lines=12> */
.L_x_337:
[----:B------:R-:W-:Y:S05]  /*10190*/  BSYNC B1 ;  /* 0x0000000000017941 */ /* 0x000fea0003800000 */
.L_x_336:
        /* <DEDUP_REMOVED lines=9> */
.L_x_339:
[----:B------:R-:W-:Y:S05]  /*10230*/  BSYNC B1 ;  /* 0x0000000000017941 */ /* 0x000fea0003800000 */
.L_x_338:
        /* <DEDUP_REMOVED lines=9> */
.L_x_341:
[----:B------:R-:W-:Y:S05]  /*102d0*/  BSYNC B1 ;  /* 0x0000000000017941 */ /* 0x000fea0003800000 */
.L_x_340:
        /* <DEDUP_REMOVED lines=12> */
.L_x_343:
[----:B------:R-:W-:Y:S05]  /*103a0*/  BSYNC B1 ;  /* 0x0000000000017941 */ /* 0x000fea0003800000 */
.L_x_342:
        /* <DEDUP_REMOVED lines=12> */
.L_x_345:
[----:B------:R-:W-:Y:S05]  /*10470*/  BSYNC B1 ;  /* 0x0000000000017941 */ /* 0x000fea0003800000 */
.L_x_344:
        /* <DEDUP_REMOVED lines=9> */
.L_x_347:
[----:B------:R-:W-:Y:S05]  /*10510*/  BSYNC B1 ;  /* 0x0000000000017941 */ /* 0x000fea0003800000 */
.L_x_346:
        /* <DEDUP_REMOVED lines=9> */
.L_x_349:
[----:B------:R-:W-:Y:S05]  /*105b0*/  BSYNC B1 ;  /* 0x0000000000017941 */ /* 0x000fea0003800000 */
.L_x_348:
        /* <DEDUP_REMOVED lines=12> */
.L_x_351:
[----:B------:R-:W-:Y:S05]  /*10680*/  BSYNC B1 ;  /* 0x0000000000017941 */ /* 0x000fea0003800000 */
.L_x_350:
        /* <DEDUP_REMOVED lines=12> */
.L_x_353:
[----:B------:R-:W-:Y:S05]  /*10750*/  BSYNC B1 ;  /* 0x0000000000017941 */ /* 0x000fea0003800000 */
.L_x_352:
        /* <DEDUP_REMOVED lines=9> */
.L_x_355:
[----:B------:R-:W-:Y:S05]  /*107f0*/  BSYNC B1 ;  /* 0x0000000000017941 */ /* 0x000fea0003800000 */
.L_x_354:
        /* <DEDUP_REMOVED lines=9> */
.L_x_357:
[----:B------:R-:W-:Y:S05]  /*10890*/  BSYNC B1 ;  /* 0x0000000000017941 */ /* 0x000fea0003800000 */
.L_x_356:
        /* <DEDUP_REMOVED lines=12> */
.L_x_359:
[----:B------:R-:W-:Y:S05]  /*10960*/  BSYNC B1 ;  /* 0x0000000000017941 */ /* 0x000fea0003800000 */
.L_x_358:
        /* <DEDUP_REMOVED lines=12> */
.L_x_361:
[----:B------:R-:W-:Y:S05]  /*10a30*/  BSYNC B1 ;  /* 0x0000000000017941 */ /* 0x000fea0003800000 */
.L_x_360:
        /* <DEDUP_REMOVED lines=9> */
.L_x_363:
[----:B------:R-:W-:Y:S05]  /*10ad0*/  BSYNC B1 ;  /* 0x0000000000017941 */ /* 0x000fea0003800000 */
.L_x_362:
        /* <DEDUP_REMOVED lines=9> */
.L_x_365:
[----:B------:R-:W-:Y:S05]  /*10b70*/  BSYNC B1 ;  /* 0x0000000000017941 */ /* 0x000fea0003800000 */
.L_x_364:
        /* <DEDUP_REMOVED lines=12> */
.L_x_367:
[----:B------:R-:W-:Y:S05]  /*10c40*/  BSYNC B1 ;  /* 0x0000000000017941 */ /* 0x000fea0003800000 */
.L_x_366:
        /* <DEDUP_REMOVED lines=12> */
.L_x_369:
[----:B------:R-:W-:Y:S05]  /*10d10*/  BSYNC B1 ;  /* 0x0000000000017941 */ /* 0x000fea0003800000 */
.L_x_368:
        /* <DEDUP_REMOVED lines=9> */
.L_x_371:
[----:B------:R-:W-:Y:S05]  /*10db0*/  BSYNC B1 ;  /* 0x0000000000017941 */ /* 0x000fea0003800000 */
.L_x_370:
        /* <DEDUP_REMOVED lines=9> */
.L_x_373:
[----:B------:R-:W-:Y:S05]  /*10e50*/  BSYNC B1 ;  /* 0x0000000000017941 */ /* 0x000fea0003800000 */
.L_x_372:
        /* <DEDUP_REMOVED lines=12> */
.L_x_375:
[----:B------:R-:W-:Y:S05]  /*10f20*/  BSYNC B1 ;  /* 0x0000000000017941 */ /* 0x000fea0003800000 */
.L_x_374:
        /* <DEDUP_REMOVED lines=12> */
.L_x_377:
[----:B------:R-:W-:Y:S05]  /*10ff0*/  BSYNC B1 ;  /* 0x0000000000017941 */ /* 0x000fea0003800000 */
.L_x_376:
        /* <DEDUP_REMOVED lines=9> */
.L_x_379:
[----:B------:R-:W-:Y:S05]  /*11090*/  BSYNC B1 ;  /* 0x0000000000017941 */ /* 0x000fea0003800000 */
.L_x_378:
        /* <DEDUP_REMOVED lines=9> */
.L_x_381:
[----:B------:R-:W-:Y:S05]  /*11130*/  BSYNC B1 ;  /* 0x0000000000017941 */ /* 0x000fea0003800000 */
.L_x_380:
        /* <DEDUP_REMOVED lines=12> */
.L_x_383:
[----:B------:R-:W-:Y:S05]  /*11200*/  BSYNC B1 ;  /* 0x0000000000017941 */ /* 0x000fea0003800000 */
.L_x_382:
        /* <DEDUP_REMOVED lines=12> */
.L_x_385:
[----:B------:R-:W-:Y:S05]  /*112d0*/  BSYNC B1 ;  /* 0x0000000000017941 */ /* 0x000fea0003800000 */
.L_x_384:
        /* <DEDUP_REMOVED lines=9> */
.L_x_387:
[----:B------:R-:W-:Y:S05]  /*11370*/  BSYNC B1 ;  /* 0x0000000000017941 */ /* 0x000fea0003800000 */
.L_x_386:
        /* <DEDUP_REMOVED lines=9> */
.L_x_389:
[----:B------:R-:W-:Y:S05]  /*11410*/  BSYNC B1 ;  /* 0x0000000000017941 */ /* 0x000fea0003800000 */
.L_x_388:
        /* <DEDUP_REMOVED lines=12> */
.L_x_391:
[----:B------:R-:W-:Y:S05]  /*114e0*/  BSYNC B1 ;  /* 0x0000000000017941 */ /* 0x000fea0003800000 */
.L_x_390:
        /* <DEDUP_REMOVED lines=12> */
.L_x_393:
[----:B------:R-:W-:Y:S05]  /*115b0*/  BSYNC B1 ;  /* 0x0000000000017941 */ /* 0x000fea0003800000 */
.L_x_392:
        /* <DEDUP_REMOVED lines=9> */
.L_x_395:
[----:B------:R-:W-:Y:S05]  /*11650*/  BSYNC B1 ;  /* 0x0000000000017941 */ /* 0x000fea0003800000 */
.L_x_394:
        /* <DEDUP_REMOVED lines=9> */
.L_x_397:
[----:B------:R-:W-:Y:S05]  /*116f0*/  BSYNC B1 ;  /* 0x0000000000017941 */ /* 0x000fea0003800000 */
.L_x_396:
        /* <DEDUP_REMOVED lines=12> */
.L_x_399:
[----:B------:R-:W-:Y:S05]  /*117c0*/  BSYNC B1 ;  /* 0x0000000000017941 */ /* 0x000fea0003800000 */
.L_x_398:
        /* <DEDUP_REMOVED lines=12> */
.L_x_401:
[----:B------:R-:W-:Y:S05]  /*11890*/  BSYNC B1 ;  /* 0x0000000000017941 */ /* 0x000fea0003800000 */
.L_x_400:
        /* <DEDUP_REMOVED lines=9> */
.L_x_403:
[----:B------:R-:W-:Y:S05]  /*11930*/  BSYNC B1 ;  /* 0x0000000000017941 */ /* 0x000fea0003800000 */
.L_x_402:
        /* <DEDUP_REMOVED lines=9> */
.L_x_405:
[----:B------:R-:W-:Y:S05]  /*119d0*/  BSYNC B1 ;  /* 0x0000000000017941 */ /* 0x000fea0003800000 */
.L_x_404:
        /* <DEDUP_REMOVED lines=12> */
.L_x_407:
[----:B------:R-:W-:Y:S05]  /*11aa0*/  BSYNC B1 ;  /* 0x0000000000017941 */ /* 0x000fea0003800000 */
.L_x_406:
        /* <DEDUP_REMOVED lines=12> */
.L_x_409:
[----:B------:R-:W-:Y:S05]  /*11b70*/  BSYNC B1 ;  /* 0x0000000000017941 */ /* 0x000fea0003800000 */
.L_x_408:
        /* <DEDUP_REMOVED lines=9> */
.L_x_411:
[----:B------:R-:W-:Y:S05]  /*11c10*/  BSYNC B1 ;  /* 0x0000000000017941 */ /* 0x000fea0003800000 */
.L_x_410:
        /* <DEDUP_REMOVED lines=9> */
.L_x_413:
[----:B------:R-:W-:Y:S05]  /*11cb0*/  BSYNC B1 ;  /* 0x0000000000017941 */ /* 0x000fea0003800000 */
.L_x_412:
        /* <DEDUP_REMOVED lines=12> */
.L_x_415:
[----:B------:R-:W-:Y:S05]  /*11d80*/  BSYNC B1 ;  /* 0x0000000000017941 */ /* 0x000fea0003800000 */
.L_x_414:
        /* <DEDUP_REMOVED lines=12> */
.L_x_417:
[----:B------:R-:W-:Y:S05]  /*11e50*/  BSYNC B1 ;  /* 0x0000000000017941 */ /* 0x000fea0003800000 */
.L_x_416:
        /* <DEDUP_REMOVED lines=9> */
.L_x_419:
[----:B------:R-:W-:Y:S05]  /*11ef0*/  BSYNC B1 ;  /* 0x0000000000017941 */ /* 0x000fea0003800000 */
.L_x_418:
        /* <DEDUP_REMOVED lines=9> */
.L_x_421:
[----:B------:R-:W-:Y:S05]  /*11f90*/  BSYNC B1 ;  /* 0x0000000000017941 */ /* 0x000fea0003800000 */
.L_x_420:
        /* <DEDUP_REMOVED lines=12> */
.L_x_423:
[----:B------:R-:W-:Y:S05]  /*12060*/  BSYNC B1 ;  /* 0x0000000000017941 */ /* 0x000fea0003800000 */
.L_x_422:
        /* <DEDUP_REMOVED lines=12> */
.L_x_425:
[----:B------:R-:W-:Y:S05]  /*12130*/  BSYNC B1 ;  /* 0x0000000000017941 */ /* 0x000fea0003800000 */
.L_x_424:
        /* <DEDUP_REMOVED lines=9> */
.L_x_427:
[----:B------:R-:W-:Y:S05]  /*121d0*/  BSYNC B1 ;  /* 0x0000000000017941 */ /* 0x000fea0003800000 */
.L_x_426:
        /* <DEDUP_REMOVED lines=9> */
.L_x_429:
[----:B------:R-:W-:Y:S05]  /*12270*/  BSYNC B1 ;  /* 0x0000000000017941 */ /* 0x000fea0003800000 */
.L_x_428:
        /* <DEDUP_REMOVED lines=12> */
.L_x_431:
[----:B------:R-:W-:Y:S05]  /*12340*/  BSYNC B1 ;  /* 0x0000000000017941 */ /* 0x000fea0003800000 */
.L_x_430:
        /* <DEDUP_REMOVED lines=12> */
.L_x_433:
[----:B------:R-:W-:Y:S05]  /*12410*/  BSYNC B1 ;  /* 0x0000000000017941 */ /* 0x000fea0003800000 */
.L_x_432:
        /* <DEDUP_REMOVED lines=9> */
.L_x_435:
[----:B------:R-:W-:Y:S05]  /*124b0*/  BSYNC B1 ;  /* 0x0000000000017941 */ /* 0x000fea0003800000 */
.L_x_434:
        /* <DEDUP_REMOVED lines=9> */
.L_x_437:
[----:B------:R-:W-:Y:S05]  /*12550*/  BSYNC B1 ;  /* 0x0000000000017941 */ /* 0x000fea0003800000 */
.L_x_436:
        /* <DEDUP_REMOVED lines=12> */
.L_x_439:
[----:B------:R-:W-:Y:S05]  /*12620*/  BSYNC B1 ;  /* 0x0000000000017941 */ /* 0x000fea0003800000 */
.L_x_438:
        /* <DEDUP_REMOVED lines=12> */
.L_x_441:
[----:B------:R-:W-:Y:S05]  /*126f0*/  BSYNC B1 ;  /* 0x0000000000017941 */ /* 0x000fea0003800000 */
.L_x_440:
        /* <DEDUP_REMOVED lines=9> */
.L_x_443:
[----:B------:R-:W-:Y:S05]  /*12790*/  BSYNC B1 ;  /* 0x0000000000017941 */ /* 0x000fea0003800000 */
.L_x_442:
        /* <DEDUP_REMOVED lines=9> */
.L_x_445:
[----:B------:R-:W-:Y:S05]  /*12830*/  BSYNC B1 ;  /* 0x0000000000017941 */ /* 0x000fea0003800000 */
.L_x_444:
        /* <DEDUP_REMOVED lines=12> */
.L_x_447:
[----:B------:R-:W-:Y:S05]  /*12900*/  BSYNC B1 ;  /* 0x0000000000017941 */ /* 0x000fea0003800000 */
.L_x_446:
        /* <DEDUP_REMOVED lines=12> */
.L_x_449:
[----:B------:R-:W-:Y:S05]  /*129d0*/  BSYNC B1 ;  /* 0x0000000000017941 */ /* 0x000fea0003800000 */
.L_x_448:
        /* <DEDUP_REMOVED lines=9> */
.L_x_451:
[----:B------:R-:W-:Y:S05]  /*12a70*/  BSYNC B1 ;  /* 0x0000000000017941 */ /* 0x000fea0003800000 */
.L_x_450:
        /* <DEDUP_REMOVED lines=9> */
.L_x_453:
[----:B------:R-:W-:Y:S05]  /*12b10*/  BSYNC B1 ;  /* 0x0000000000017941 */ /* 0x000fea0003800000 */
.L_x_452:
        /* <DEDUP_REMOVED lines=12> */
.L_x_455:
[----:B------:R-:W-:Y:S05]  /*12be0*/  BSYNC B1 ;  /* 0x0000000000017941 */ /* 0x000fea0003800000 */
.L_x_454:
        /* <DEDUP_REMOVED lines=12> */
.L_x_457:
[----:B------:R-:W-:Y:S05]  /*12cb0*/  BSYNC B1 ;  /* 0x0000000000017941 */ /* 0x000fea0003800000 */
.L_x_456:
        /* <DEDUP_REMOVED lines=9> */
.L_x_459:
[----:B------:R-:W-:Y:S05]  /*12d50*/  BSYNC B1 ;  /* 0x0000000000017941 */ /* 0x000fea0003800000 */
.L_x_458:
        /* <DEDUP_REMOVED lines=9> */
.L_x_461:
[----:B------:R-:W-:Y:S05]  /*12df0*/  BSYNC B1 ;  /* 0x0000000000017941 */ /* 0x000fea0003800000 */
.L_x_460:
        /* <DEDUP_REMOVED lines=12> */
.L_x_463:
[----:B------:R-:W-:Y:S05]  /*12ec0*/  BSYNC B1 ;  /* 0x0000000000017941 */ /* 0x000fea0003800000 */
.L_x_462:
        /* <DEDUP_REMOVED lines=12> */
.L_x_465:
[----:B------:R-:W-:Y:S05]  /*12f90*/  BSYNC B1 ;  /* 0x0000000000017941 */ /* 0x000fea0003800000 */
.L_x_464:
        /* <DEDUP_REMOVED lines=9> */
.L_x_467:
[----:B------:R-:W-:Y:S05]  /*13030*/  BSYNC B1 ;  /* 0x0000000000017941 */ /* 0x000fea0003800000 */
.L_x_466:
        /* <DEDUP_REMOVED lines=9> */
.L_x_469:
[----:B------:R-:W-:Y:S05]  /*130d0*/  BSYNC B1 ;  /* 0x0000000000017941 */ /* 0x000fea0003800000 */
.L_x_468:
        /* <DEDUP_REMOVED lines=12> */
.L_x_471:
[----:B------:R-:W-:Y:S05]  /*131a0*/  BSYNC B1 ;  /* 0x0000000000017941 */ /* 0x000fea0003800000 */
.L_x_470:
        /* <DEDUP_REMOVED lines=12> */
.L_x_473:
[----:B------:R-:W-:Y:S05]  /*13270*/  BSYNC B1 ;  /* 0x0000000000017941 */ /* 0x000fea0003800000 */
.L_x_472:
        /* <DEDUP_REMOVED lines=9> */
.L_x_475:
[----:B------:R-:W-:Y:S05]  /*13310*/  BSYNC B1 ;  /* 0x0000000000017941 */ /* 0x000fea0003800000 */
.L_x_474:
        /* <DEDUP_REMOVED lines=9> */
.L_x_477:
[----:B------:R-:W-:Y:S05]  /*133b0*/  BSYNC B1 ;  /* 0x0000000000017941 */ /* 0x000fea0003800000 */
.L_x_476:
        /* <DEDUP_REMOVED lines=12> */
.L_x_479:
[----:B------:R-:W-:Y:S05]  /*13480*/  BSYNC B1 ;  /* 0x0000000000017941 */ /* 0x000fea0003800000 */
.L_x_478:
        /* <DEDUP_REMOVED lines=12> */
.L_x_481:
[----:B------:R-:W-:Y:S05]  /*13550*/  BSYNC B1 ;  /* 0x0000000000017941 */ /* 0x000fea0003800000 */
.L_x_480:
        /* <DEDUP_REMOVED lines=9> */
.L_x_483:
[----:B------:R-:W-:Y:S05]  /*135f0*/  BSYNC B1 ;  /* 0x0000000000017941 */ /* 0x000fea0003800000 */
.L_x_482:
        /* <DEDUP_REMOVED lines=9> */
.L_x_485:
[----:B------:R-:W-:Y:S05]  /*13690*/  BSYNC B1 ;  /* 0x0000000000017941 */ /* 0x000fea0003800000 */
.L_x_484:
        /* <DEDUP_REMOVED lines=12> */
.L_x_487:
[----:B------:R-:W-:Y:S05]  /*13760*/  BSYNC B1 ;  /* 0x0000000000017941 */ /* 0x000fea0003800000 */
.L_x_486:
        /* <DEDUP_REMOVED lines=12> */
.L_x_489:
[----:B------:R-:W-:Y:S05]  /*13830*/  BSYNC B1 ;  /* 0x0000000000017941 */ /* 0x000fea0003800000 */
.L_x_488:
        /* <DEDUP_REMOVED lines=9> */
.L_x_491:
[----:B------:R-:W-:Y:S05]  /*138d0*/  BSYNC B1 ;  /* 0x0000000000017941 */ /* 0x000fea0003800000 */
.L_x_490:
        /* <DEDUP_REMOVED lines=9> */
.L_x_493:
[----:B------:R-:W-:Y:S05]  /*13970*/  BSYNC B1 ;  /* 0x0000000000017941 */ /* 0x000fea0003800000 */
.L_x_492:
        /* <DEDUP_REMOVED lines=12> */
.L_x_495:
[----:B------:R-:W-:Y:S05]  /*13a40*/  BSYNC B1 ;  /* 0x0000000000017941 */ /* 0x000fea0003800000 */
.L_x_494:
        /* <DEDUP_REMOVED lines=12> */
.L_x_497:
[----:B------:R-:W-:Y:S05]  /*13b10*/  BSYNC B1 ;  /* 0x0000000000017941 */ /* 0x000fea0003800000 */
.L_x_496:
        /* <DEDUP_REMOVED lines=9> */
.L_x_499:
[----:B------:R-:W-:Y:S05]  /*13bb0*/  BSYNC B1 ;  /* 0x0000000000017941 */ /* 0x000fea0003800000 */
.L_x_498:
        /* <DEDUP_REMOVED lines=9> */
.L_x_501:
[----:B------:R-:W-:Y:S05]  /*13c50*/  BSYNC B1 ;  /* 0x0000000000017941 */ /* 0x000fea0003800000 */
.L_x_500:
        /* <DEDUP_REMOVED lines=12> */
.L_x_503:
[----:B------:R-:W-:Y:S05]  /*13d20*/  BSYNC B1 ;  /* 0x0000000000017941 */ /* 0x000fea0003800000 */
.L_x_502:
        /* <DEDUP_REMOVED lines=12> */
.L_x_505:
[----:B------:R-:W-:Y:S05]  /*13df0*/  BSYNC B1 ;  /* 0x0000000000017941 */ /* 0x000fea0003800000 */
.L_x_504:
        /* <DEDUP_REMOVED lines=9> */
.L_x_507:
[----:B------:R-:W-:Y:S05]  /*13e90*/  BSYNC B1 ;  /* 0x0000000000017941 */ /* 0x000fea0003800000 */
.L_x_506:
        /* <DEDUP_REMOVED lines=9> */
.L_x_509:
[----:B------:R-:W-:Y:S05]  /*13f30*/  BSYNC B1 ;  /* 0x0000000000017941 */ /* 0x000fea0003800000 */
.L_x_508:
        /* <DEDUP_REMOVED lines=12> */
.L_x_511:
[----:B------:R-:W-:Y:S05]  /*14000*/  BSYNC B1 ;  /* 0x0000000000017941 */ /* 0x000fea0003800000 */
.L_x_510:
        /* <DEDUP_REMOVED lines=12> */
.L_x_513:
[----:B------:R-:W-:Y:S05]  /*140d0*/  BSYNC B1 ;  /* 0x0000000000017941 */ /* 0x000fea0003800000 */
.L_x_512:
        /* <DEDUP_REMOVED lines=9> */
.L_x_515:
[----:B------:R-:W-:Y:S05]  /*14170*/  BSYNC B1 ;  /* 0x0000000000017941 */ /* 0x000fea0003800000 */
.L_x_514:
        /* <DEDUP_REMOVED lines=9> */
.L_x_517:
[----:B------:R-:W-:Y:S05]  /*14210*/  BSYNC B1 ;  /* 0x0000000000017941 */ /* 0x000fea0003800000 */
.L_x_516:
        /* <DEDUP_REMOVED lines=12> */
.L_x_519:
[----:B------:R-:W-:Y:S05]  /*142e0*/  BSYNC B1 ;  /* 0x0000000000017941 */ /* 0x000fea0003800000 */
.L_x_518:
        /* <DEDUP_REMOVED lines=12> */
.L_x_521:
[----:B------:R-:W-:Y:S05]  /*143b0*/  BSYNC B1 ;  /* 0x0000000000017941 */ /* 0x000fea0003800000 */
.L_x_520:
        /* <DEDUP_REMOVED lines=9> */
.L_x_523:
[----:B------:R-:W-:Y:S05]  /*14450*/  BSYNC B1 ;  /* 0x0000000000017941 */ /* 0x000fea0003800000 */
.L_x_522:
        /* <DEDUP_REMOVED lines=9> */
.L_x_525:
[----:B------:R-:W-:Y:S05]  /*144f0*/  BSYNC B1 ;  /* 0x0000000000017941 */ /* 0x000fea0003800000 */
.L_x_524:
        /* <DEDUP_REMOVED lines=12> */
.L_x_527:
[----:B------:R-:W-:Y:S05]  /*145c0*/  BSYNC B1 ;  /* 0x0000000000017941 */ /* 0x000fea0003800000 */
.L_x_526:
        /* <DEDUP_REMOVED lines=12> */
.L_x_529:
[----:B------:R-:W-:Y:S05]  /*14690*/  BSYNC B1 ;  /* 0x0000000000017941 */ /* 0x000fea0003800000 */
.L_x_528:
        /* <DEDUP_REMOVED lines=9> */
.L_x_531:
[----:B------:R-:W-:Y:S05]  /*14730*/  BSYNC B1 ;  /* 0x0000000000017941 */ /* 0x000fea0003800000 */
.L_x_530:
        /* <DEDUP_REMOVED lines=9> */
.L_x_533:
[----:B------:R-:W-:Y:S05]  /*147d0*/  BSYNC B1 ;  /* 0x0000000000017941 */ /* 0x000fea0003800000 */
.L_x_532:
[----:B-----5:R-:W-:Y:S01]  /*147e0*/  IMAD.U32 R5, R3, 0x10000, RZ ;  /* 0x0001000003057824 */ /* 0x020fe200078e00ff */
[----:B------:R-:W-:Y:S01]  /*147f0*/  ISETP.GT.AND P1, PT, R0, 0xf9, P1 ;  /* 0x000000f90000780c */ /* 0x000fe20000f24270 */
[----:B0-----:R-:W-:Y:S01]  /*14800*/  @P2 IMAD.MOV.U32 R4, RZ, RZ, R158 ;  /* 0x000000ffff042224 */ /* 0x001fe200078e009e */
[----:B------:R-:W-:Y:S01]  /*14810*/  BSSY B1, `(.L_x_534) ;  /* 0x0000009000017945 */ /* 0x000fe20003800000 */
[----:B------:R-:W-:-:S04]  /*14820*/  FMUL R5, R5, R16 ;  /* 0x0000001005057220 */ /* 0x000fc80000400000 */
[----:B------:R-:W-:-:S05]  /*14830*/  FFMA R5, R150, R2, R5 ;  /* 0x0000000296057223 */ /* 0x000fca0000000005 */
[----:B------:R-:W-:-:S04]  /*14840*/  F2FP.BF16.F32.PACK_AB R5, RZ, R5 ;  /* 0x00000005ff05723e */ /* 0x000fc800000010ff */
[----:B-1--4-:R-:W-:Y:S02]  /*14850*/  PRMT R6, R5, 0x7610, R6 ;  /* 0x0000761005067816 */ /* 0x012fe40000000006 */
[----:B------:R-:W-:-:S05]  /*14860*/  @P2 MOV R5, R159 ;  /* 0x0000009f00052202 */ /* 0x000fca0000000f00 */
[----:B------:R0:W-:Y:S01]  /*14870*/  @P2 STG.E.U16 desc[UR40][R4.64+0x1f0], R6 ;  /* 0x0001f00604002986 */ /* 0x0001e2000c101528 */
[----:B------:R-:W-:Y:S05]  /*14880*/  @!P1 BRA `(.L_x_535) ;  /* 0x0000000000049947 */ /* 0x000fea0003800000 */
[----:B------:R1:W5:Y:S02]  /*14890*/  LDG.E.LTC128B.U16 R3, desc[UR40][R12.64+0x1f2] ;  /* 0x0001f2280c037981 */ /* 0x000364000c1e1520 */
.L_x_535:
[----:B------:R-:W-:Y:S05]  /*148a0*/  BSYNC B1 ;  /* 0x0000000000017941 */ /* 0x000fea0003800000 */
.L_x_534:
[----:B------:R-:W-:Y:S05]  /*148b0*/  @!P1 BRA `(.L_x_536) ;  /* 0x0000004c00b09947 */ /* 0x000fea0003800000 */
[----:B-----5:R-:W-:-:S04]  /*148c0*/  IMAD.U32 R3, R3, 0x10000, RZ ;  /* 0x0001000003037824 */ /* 0x020fc800078e00ff */
[----:B------:R-:W-:-:S04]  /*148d0*/  FMUL R0, R3, R16 ;  /* 0x0000001003007220 */ /* 0x000fc80000400000 */
[----:B------:R-:W-:-:S05]  /*148e0*/  FFMA R0, R151, R2, R0 ;  /* 0x0000000297007223 */ /* 0x000fca0000000000 */
[----:B------:R-:W-:-:S05]  /*148f0*/  F2FP.BF16.F32.PACK_AB R0, RZ, R0 ;  /* 0x00000000ff00723e */ /* 0x000fca00000010ff */
[----:B------:R4:W-:Y:S01]  /*14900*/  STG.E.U16 desc[UR40][R158.64+0x1f2], R0 ;  /* 0x0001f2009e007986 */ /* 0x0009e2000c101528 */
[----:B------:R-:W-:Y:S05]  /*14910*/  BRA `(.L_x_536) ;  /* 0x0000004c00987947 */ /* 0x000fea0003800000 */
.L_x_29:
[----:B------:R-:W2:Y:S01]  /*14920*/  LDL.LU R3, [R1] ;  /* 0x0000000001037983 */ /* 0x000ea20000300800 */
[----:B------:R-:W-:-:S03]  /*14930*/  ULDC.64 UR4, c[0x0][0x5c0] ;  /* 0x0001700000047ab9 */ /* 0x000fc60000000a00 */
[----:B------:R-:W3:Y:S04]  /*14940*/  LDL.LU R9, [R1+0x60] ;  /* 0x0000600001097983 */ /* 0x000ee80000300800 */
[----:B------:R-:W4:Y:S04]  /*14950*/  LDL.LU R11, [R1+0x8c] ;  /* 0x00008c00010b7983 */ /* 0x000f280000300800 */
[----:B------:R-:W5:Y:S04]  /*14960*/  LDL.LU R235, [R1+0x9c] ;  /* 0x00009c0001eb7983 */ /* 0x000f680000300800 */
        /* <DEDUP_REMOVED lines=75> */
[----:B------:R-:W5:Y:S01]  /*14e20*/  LDL.LU R158, [R1+0x1cc] ;  /* 0x0001cc00019e7983 */ /* 0x000f620000300800 */
[----:B--2---:R-:W-:-:S03]  /*14e30*/  FMUL R3, R3, R2 ;  /* 0x0000000203037220 */ /* 0x004fc60000400000 */
[----:B------:R-:W2:Y:S01]  /*14e40*/  LDL.LU R157, [R1+0x1d0] ;  /* 0x0001d000019d7983 */ /* 0x000ea20000300800 */
[----:B------:R-:W-:-:S03]  /*14e50*/  LEA R4, P0, R6, UR4, 0x1 ;  /* 0x0000000406047c11 */ /* 0x000fc6000f8008ff */
[----:B------:R-:W2:Y:S04]  /*14e60*/  LDL.LU R156, [R1+0x1d4] ;  /* 0x0001d400019c7983 */ /* 0x000ea80000300800 */
[----:B------:R-:W2:Y:S04]  /*14e70*/  LDL.LU R155, [R1+0x1d8] ;  /* 0x0001d800019b7983 */ /* 0x000ea80000300800 */
[----:B------:R-:W2:Y:S04]  /*14e80*/  LDL.LU R154, [R1+0x1dc] ;  /* 0x0001dc00019a7983 */ /* 0x000ea80000300800 */
[----:B------:R-:W2:Y:S01]  /*14e90*/  LDL.LU R153, [R1+0x1e0] ;  /* 0x0001e00001997983 */ /* 0x000ea20000300800 */
[----:B------:R-:W-:-:S03]  /*14ea0*/  LEA.HI.X R5, R6, UR5, R10, 0x1, P0 ;  /* 0x0000000506057c11 */ /* 0x000fc600080f0c0a */
[----:B------:R-:W2:Y:S01]  /*14eb0*/  LDL.LU R152, [R1+0x1e4] ;  /* 0x0001e40001987983 */ /* 0x000ea20000300800 */
[----:B------:R-:W-:-:S03]  /*14ec0*/  F2FP.BF16.F32.PACK_AB R3, RZ, R3 ;  /* 0x00000003ff03723e */ /* 0x000fc600000010ff */
[----:B------:R-:W2:Y:S04]  /*14ed0*/  LDL.LU R23, [R1+0x1e8] ;  /* 0x0001e80001177983 */ /* 0x000ea80000300800 */
[----:B------:R-:W2:Y:S04]  /*14ee0*/  LDL.LU R22, [R1+0x1ec] ;  /* 0x0001ec0001167983 */ /* 0x000ea80000300800 */
[----:B------:R-:W2:Y:S04]  /*14ef0*/  LDL.LU R21, [R1+0x1f0] ;  /* 0x0001f00001157983 */ /* 0x000ea80000300800 */
[----:B------:R-:W2:Y:S04]  /*14f00*/  LDL.LU R20, [R1+0x1f4] ;  /* 0x0001f40001147983 */ /* 0x000ea80000300800 */
[----:B------:R-:W2:Y:S04]  /*14f10*/  LDL.LU R19, [R1+0x1f8] ;  /* 0x0001f80001137983 */ /* 0x000ea80000300800 */
[----:B------:R-:W2:Y:S04]  /*14f20*/  LDL.LU R18, [R1+0x1fc] ;  /* 0x0001fc0001127983 */ /* 0x000ea80000300800 */
[----:B------:R-:W3:Y:S04]  /*14f30*/  LDL.LU R7, [R1+0x8] ;  /* 0x0000080001077983 */ /* 0x000ee80000300800 */
[----:B------:R-:W4:Y:S04]  /*14f40*/  LDL.LU R6, [R1+0xc] ;  /* 0x00000c0001067983 */ /* 0x000f280000300800 */
[----:B------:R0:W-:Y:S04]  /*14f50*/  @P1 STG.E.U16 desc[UR40][R4.64], R3 ;  /* 0x0000000304001986 */ /* 0x0001e8000c101528 */
[----:B0-----:R-:W5:Y:S01]  /*14f60*/  LDL.LU R3, [R1+0x4] ;  /* 0x0000040001037983 */ /* 0x001f620000300800 */
[----:B------:R-:W-:Y:S01]  /*14f70*/  ISETP.GT.AND P0, PT, R0, 0x1, P3 ;  /* 0x000000010000780c */ /* 0x000fe20001f04270 */
[----:B------:R-:W-:Y:S01]  /*14f80*/  USHF.L.U32 UR5, UR8, 0x4, URZ ;  /* 0x0000000408057899 */ /* 0x000fe2000800063f */
[----:B------:R-:W-:Y:S01]  /*14f90*/  ISETP.GT.AND P2, PT, R17, 0x8, PT ;  /* 0x000000081100780c */ /* 0x000fe20003f44270 */
[----:B------:R-:W-:Y:S01]  /*14fa0*/  USHF.L.U64.HI UR4, UR8, 0x4, UR9 ;  /* 0x0000000408047899 */ /* 0x000fe20008010209 */
[----:B---3--:R-:W-:-:S05]  /*14fb0*/  FMUL R7, R7, R2 ;  /* 0x0000000207077220 */ /* 0x008fca0000400000 */
[----:B------:R-:W-:-:S04]  /*14fc0*/  F2FP.BF16.F32.PACK_AB R7, RZ, R7 ;  /* 0x00000007ff07723e */ /* 0x000fc800000010ff */
[----:B------:R-:W-:Y:S01]  /*14fd0*/  PRMT R8, R7, 0x7610, R8 ;  /* 0x0000761007087816 */ /* 0x000fe20000000008 */
[----:B-----5:R-:W-:-:S05]  /*14fe0*/  FMUL R3, R3, R2 ;  /* 0x0000000203037220 */ /* 0x020fca0000400000 */
[----:B------:R-:W-:-:S05]  /*14ff0*/  F2FP.BF16.F32.PACK_AB R3, RZ, R3 ;  /* 0x00000003ff03723e */ /* 0x000fca00000010ff */
[----:B------:R4:W-:Y:S01]  /*15000*/  @P0 STG.E.U16 desc[UR40][R4.64+0x2], R3 ;  /* 0x0000020304000986 */ /* 0x0009e2000c101528 */
[----:B------:R-:W-:Y:S01]  /*15010*/  ISETP.GT.AND P0, PT, R0, RZ, P2 ;  /* 0x000000ff0000720c */ /* 0x000fe20001704270 */
[----:B----4-:R-:W-:Y:S01]  /*15020*/  FMUL R3, R6, R2 ;  /* 0x0000000206037220 */ /* 0x010fe20000400000 */
[----:B------:R-:W-:-:S04]  /*15030*/  IADD3 R6, P1, R4, UR5, RZ ;  /* 0x0000000504067c10 */ /* 0x000fc8000ff3e0ff */
[----:B------:R-:W-:Y:S02]  /*15040*/  IADD3.X R7, R5, UR4, RZ, P1, !PT ;  /* 0x0000000405077c10 */ /* 0x000fe40008ffe4ff */
[----:B------:R-:W-:-:S05]  /*15050*/  F2FP.BF16.F32.PACK_AB R3, RZ, R3 ;  /* 0x00000003ff03723e */ /* 0x000fca00000010ff */
[----:B------:R0:W-:Y:S01]  /*15060*/  @P0 STG.E.U16 desc[UR40][R6.64], R8 ;  /* 0x0000000806000986 */ /* 0x0001e2000c101528 */
[----:B------:R-:W-:-:S03]  /*15070*/  ISETP.GT.AND P0, PT, R0, 0x1, P2 ;  /* 0x000000010000780c */ /* 0x000fc60001704270 */
[----:B0-----:R-:W3:Y:S10]  /*15080*/  LDL.LU R8, [R1+0x50] ;  /* 0x0000500001087983 */ /* 0x001ef40000300800 */
[----:B------:R0:W-:Y:S04]  /*15090*/  @P0 STG.E.U16 desc[UR40][R6.64+0x2], R3 ;  /* 0x0000020306000986 */ /* 0x0001e8000c101528 */
[----:B0-----:R-:W4:Y:S01]  /*150a0*/  LDL.LU R3, [R1+0x10] ;  /* 0x0000100001037983 */ /* 0x001f220000300800 */
[----:B------:R-:W-:Y:S01]  /*150b0*/  ISETP.GT.AND P0, PT, R0, 0x8, P3 ;  /* 0x000000080000780c */ /* 0x000fe20001f04270 */
[----:B----4-:R-:W-:-:S05]  /*150c0*/  FMUL R3, R3, R2 ;  /* 0x0000000203037220 */ /* 0x010fca0000400000 */
[----:B------:R-:W-:-:S07]  /*150d0*/  F2FP.BF16.F32.PACK_AB R3, RZ, R3 ;  /* 0x00000003ff03723e */ /* 0x000fce00000010ff */
        /* <DEDUP_REMOVED lines=73> */
[----:B---3--:R-:W-:-:S05]  /*15570*/  FMUL R8, R8, R2 ;  /* 0x0000000208087220 */ /* 0x008fca0000400000 */
[----:B------:R-:W-:Y:S01]  /*15580*/  F2FP.BF16.F32.PACK_AB R8, RZ, R8 ;  /* 0x00000008ff08723e */ /* 0x000fe200000010ff */
[----:B----4-:R-:W-:-:S05]  /*15590*/  FMUL R3, R3, R2 ;  /* 0x0000000203037220 */ /* 0x010fca0000400000 */
[----:B------:R-:W-:-:S05]  /*155a0*/  F2FP.BF16.F32.PACK_AB R3, RZ, R3 ;  /* 0x00000003ff03723e */ /* 0x000fca00000010ff */
[----:B------:R0:W-:Y:S01]  /*155b0*/  @P0 STG.E.U16 desc[UR40][R6.64+0x42], R3 ;  /* 0x0000420306000986 */ /* 0x0001e2000c101528 */
[----:B------:R-:W-:-:S03]  /*155c0*/  ISETP.GT.AND P0, PT, R0, 0x28, P3 ;  /* 0x000000280000780c */ /* 0x000fc60001f04270 */
[----:B0-----:R-:W3:Y:S01]  /*155d0*/  LDL.LU R3, [R1+0x54] ;  /* 0x0000540001037983 */ /* 0x001ee20000300800 */
[----:B------:R-:W-:-:S09]  /*155e0*/  ISETP.GT.AND P1, PT, R0, 0x29, P3 ;  /* 0x000000290000780c */ /* 0x000fd20001f24270 */
[----:B------:R0:W-:Y:S04]  /*155f0*/  @P0 STG.E.U16 desc[UR40][R4.64+0x50], R8 ;  /* 0x0000500804000986 */ /* 0x0001e8000c101528 */
[----:B0-----:R-:W4:Y:S01]  /*15600*/  LDL.LU R8, [R1+0x58] ;  /* 0x0000580001087983 */ /* 0x001f220000300800 */
[----:B---3--:R-:W-:-:S05]  /*15610*/  FMUL R3, R3, R2 ;  /* 0x0000000203037220 */ /* 0x008fca0000400000 */
[----:B------:R-:W-:-:S05]  /*15620*/  F2FP.BF16.F32.PACK_AB R3, RZ, R3 ;  /* 0x00000003ff03723e */ /* 0x000fca00000010ff */
[----:B------:R0:W-:Y:S01]  /*15630*/  @P1 STG.E.U16 desc[UR40][R4.64+0x52], R3 ;  /* 0x0000520304001986 */ /* 0x0001e2000c101528 */
[----:B----4-:R-:W-:-:S05]  /*15640*/  FMUL R8, R8, R2 ;  /* 0x0000000208087220 */ /* 0x010fca0000400000 */
[----:B------:R-:W-:Y:S01]  /*15650*/  F2FP.BF16.F32.PACK_AB R8, RZ, R8 ;  /* 0x00000008ff08723e */ /* 0x000fe200000010ff */
[----:B0-----:R-:W3:Y:S03]  /*15660*/  LDL.LU R3, [R1+0x5c] ;  /* 0x00005c0001037983 */ /* 0x001ee60000300800 */
[----:B------:R-:W-:Y:S02]  /*15670*/  PRMT R10, R8, 0x7610, R10 ;  /* 0x00007610080a7816 */ /* 0x000fe4000000000a */
[----:B------:R-:W4:Y:S01]  /*15680*/  LDL.LU R8, [R1+0x64] ;  /* 0x0000640001087983 */ /* 0x000f220000300800 */
[C---:B------:R-:W-:Y:S02]  /*15690*/  ISETP.GT.AND P1, PT, R0.reuse, 0x28, P2 ;  /* 0x000000280000780c */ /* 0x040fe40001724270 */
[C---:B------:R-:W-:Y:S02]  /*156a0*/  ISETP.GT.AND P4, PT, R0.reuse, 0x29, P2 ;  /* 0x000000290000780c */ /* 0x040fe40001784270 */
[C---:B------:R-:W-:Y:S01]  /*156b0*/  ISETP.GT.AND P5, PT, R0.reuse, 0x30, P3 ;  /* 0x000000300000780c */ /* 0x040fe20001fa4270 */
[----:B------:R-:W-:Y:S01]  /*156c0*/  FMUL R9, R9, R2 ;  /* 0x0000000209097220 */ /* 0x000fe20000400000 */
[----:B------:R-:W-:-:S04]  /*156d0*/  ISETP.GT.AND P0, PT, R0, 0x31, P3 ;  /* 0x000000310000780c */ /* 0x000fc80001f04270 */
[----:B------:R-:W-:-:S03]  /*156e0*/  F2FP.BF16.F32.PACK_AB R9, RZ, R9 ;  /* 0x00000009ff09723e */ /* 0x000fc600000010ff */
[----:B------:R0:W-:Y:S04]  /*156f0*/  @P1 STG.E.U16 desc[UR40][R6.64+0x50], R10 ;  /* 0x0000500a06001986 */ /* 0x0001e8000c101528 */
[----:B0-----:R-:W5:Y:S01]  /*15700*/  LDL.LU R10, [R1+0x74] ;  /* 0x00007400010a7983 */ /* 0x001f620000300800 */
[----:B---3--:R-:W-:-:S05]  /*15710*/  FMUL R3, R3, R2 ;  /* 0x0000000203037220 */ /* 0x008fca0000400000 */
[----:B------:R-:W-:Y:S01]  /*15720*/  F2FP.BF16.F32.PACK_AB R3, RZ, R3 ;  /* 0x00000003ff03723e */ /* 0x000fe200000010ff */
[----:B----4-:R-:W-:-:S04]  /*15730*/  FMUL R8, R8, R2 ;  /* 0x0000000208087220 */ /* 0x010fc80000400000 */
[----:B------:R0:W-:Y:S04]  /*15740*/  @P4 STG.E.U16 desc[UR40][R6.64+0x52], R3 ;  /* 0x0000520306004986 */ /* 0x0001e8000c101528 */
[----:B------:R1:W-:Y:S01]  /*15750*/  @P5 STG.E.U16 desc[UR40][R4.64+0x60], R9 ;  /* 0x0000600904005986 */ /* 0x0003e2000c101528 */
[----:B0-----:R-:W-:-:S03]  /*15760*/  F2FP.BF16.F32.PACK_AB R3, RZ, R8 ;  /* 0x00000008ff03723e */ /* 0x001fc600000010ff */
[----:B------:R-:W3:Y:S01]  /*15770*/  LDL.LU R8, [R1+0x68] ;  /* 0x0000680001087983 */ /* 0x000ee20000300800 */
[----:B-1----:R-:W-:-:S03]  /*15780*/  PRMT R9, R3, 0x7610, R9 ;  /* 0x0000761003097816 */ /* 0x002fc60000000009 */
[----:B------:R-:W4:Y:S04]  /*15790*/  LDL.LU R3, [R1+0x6c] ;  /* 0x00006c0001037983 */ /* 0x000f280000300800 */
[----:B------:R0:W-:Y:S04]  /*157a0*/  @P0 STG.E.U16 desc[UR40][R4.64+0x62], R9 ;  /* 0x0000620904000986 */ /* 0x0001e8000c101528 */
[----:B0-----:R-:W2:Y:S01]  /*157b0*/  LDL.LU R9, [R1+0x70] ;  /* 0x0000700001097983 */ /* 0x001ea20000300800 */
[----:B------:R-:W-:Y:S01]  /*157c0*/  ISETP.GT.AND P1, PT, R0, 0x30, P2 ;  /* 0x000000300000780c */ /* 0x000fe20001724270 */
[----:B---3--:R-:W-:-:S05]  /*157d0*/  FMUL R8, R8, R2 ;  /* 0x0000000208087220 */ /* 0x008fca0000400000 */
[----:B------:R-:W-:-:S07]  /*157e0*/  F2FP.BF16.F32.PACK_AB R8, RZ, R8 ;  /* 0x00000008ff08723e */ /* 0x000fce00000010ff */
[----:B------:R0:W-:Y:S01]  /*157f0*/  @P1 STG.E.U16 desc[UR40][R6.64+0x60], R8 ;  /* 0x0000600806001986 */ /* 0x0001e2000c101528 */
[----:B--2---:R-:W-:-:S05]  /*15800*/  FMUL R9, R9, R2 ;  /* 0x0000000209097220 */ /* 0x004fca0000400000 */
[----:B0-----:R-:W-:-:S04]  /*15810*/  F2FP.BF16.F32.PACK_AB R8, RZ, R9 ;  /* 0x00000009ff08723e */ /* 0x001fc800000010ff */
[----:B------:R-:W-:Y:S02]  /*15820*/  PRMT R9, R8, 0x7610, R9 ;  /* 0x0000761008097816 */ /* 0x000fe40000000009 */
[----:B------:R-:W2:Y:S01]  /*15830*/  LDL.LU R8, [R1+0x78] ;  /* 0x0000780001087983 */ /* 0x000ea20000300800 */
[----:B------:R-:W-:Y:S01]  /*15840*/  ISETP.GT.AND P4, PT, R0, 0x31, P2 ;  /* 0x000000310000780c */ /* 0x000fe20001784270 */
[-C--:B----4-:R-:W-:Y:S01]  /*15850*/  FMUL R3, R3, R2.reuse ;  /* 0x0000000203037220 */ /* 0x090fe20000400000 */
[----:B-----5:R-:W-:Y:S01]  /*15860*/  FMUL R10, R10, R2 ;  /* 0x000000020a0a7220 */ /* 0x020fe20000400000 */
[----:B------:R-:W-:-:S03]  /*15870*/  ISETP.GT.AND P5, PT, R0, 0x38, P3 ;  /* 0x000000380000780c */ /* 0x000fc60001fa4270 */
[----:B------:R-:W-:Y:S02]  /*15880*/  F2FP.BF16.F32.PACK_AB R3, RZ, R3 ;  /* 0x00000003ff03723e */ /* 0x000fe400000010ff */
[----:B------:R-:W-:-:S05]  /*15890*/  ISETP.GT.AND P6, PT, R0, 0x39, P3 ;  /* 0x000000390000780c */ /* 0x000fca0001fc4270 */
[----:B------:R0:W-:Y:S04]  /*158a0*/  @P4 STG.E.U16 desc[UR40][R6.64+0x62], R3 ;  /* 0x0000620306004986 */ /* 0x0001e8000c101528 */
[----:B------:R1:W-:Y:S01]  /*158b0*/  @P5 STG.E.U16 desc[UR40][R4.64+0x70], R9 ;  /* 0x0000700904005986 */ /* 0x0003e2000c101528 */
[----:B0-----:R-:W-:-:S04]  /*158c0*/  F2FP.BF16.F32.PACK_AB R3, RZ, R10 ;  /* 0x0000000aff03723e */ /* 0x001fc800000010ff */
[----:B------:R-:W-:Y:S01]  /*158d0*/  PRMT R10, R3, 0x7610, R10 ;  /* 0x00007610030a7816 */ /* 0x000fe2000000000a */
[----:B-1----:R-:W3:Y:S04]  /*158e0*/  LDL.LU R9, [R1+0x7c] ;  /* 0x00007c0001097983 */ /* 0x002ee80000300800 */
[----:B------:R0:W-:Y:S01]  /*158f0*/  @P6 STG.E.U16 desc[UR40][R4.64+0x72], R10 ;  /* 0x0000720a04006986 */ /* 0x0001e2000c101528 */
[----:B--2---:R-:W-:-:S05]  /*15900*/  FMUL R8, R8, R2 ;  /* 0x0000000208087220 */ /* 0x004fca0000400000 */
[----:B------:R-:W-:Y:S02]  /*15910*/  F2FP.BF16.F32.PACK_AB R3, RZ, R8 ;  /* 0x00000008ff03723e */ /* 0x000fe400000010ff */
[----:B------:R-:W2:Y:S02]  /*15920*/  LDL.LU R8, [R1+0x80] ;  /* 0x0000800001087983 */ /* 0x000ea40000300800 */
[----:B0-----:R-:W-:Y:S02]  /*15930*/  PRMT R10, R3, 0x7610, R10 ;  /* 0x00007610030a7816 */ /* 0x001fe4000000000a */
[----:B------:R-:W4:Y:S01]  /*15940*/  LDL.LU R3, [R1+0x84] ;  /* 0x0000840001037983 */ /* 0x000f220000300800 */
[----:B------:R-:W-:-:S13]  /*15950*/  ISETP.GT.AND P0, PT, R0, 0x38, P2 ;  /* 0x000000380000780c */ /* 0x000fda0001704270 */
[----:B------:R0:W-:Y:S01]  /*15960*/  @P0 STG.E.U16 desc[UR40][R6.64+0x70], R10 ;  /* 0x0000700a06000986 */ /* 0x0001e2000c101528 */
[-C--:B--2---:R-:W-:Y:S01]  /*15970*/  FMUL R8, R8, R2.reuse ;  /* 0x0000000208087220 */ /* 0x084fe20000400000 */
[----:B----4-:R-:W-:-:S04]  /*15980*/  FMUL R3, R3, R2 ;  /* 0x0000000203037220 */ /* 0x010fc80000400000 */
[----:B0-----:R-:W-:Y:S02]  /*15990*/  F2FP.BF16.F32.PACK_AB R10, RZ, R8 ;  /* 0x00000008ff0a723e */ /* 0x001fe400000010ff */
[----:B------:R-:W-:Y:S02]  /*159a0*/  F2FP.BF16.F32.PACK_AB R8, RZ, R3 ;  /* 0x00000003ff08723e */ /* 0x000fe400000010ff */
[----:B------:R-:W2:Y:S01]  /*159b0*/  LDL.LU R3, [R1+0x88] ;  /* 0x0000880001037983 */ /* 0x000ea20000300800 */
[----:B------:R-:W-:Y:S01]  /*159c0*/  ISETP.GT.AND P1, PT, R0, 0x39, P2 ;  /* 0x000000390000780c */ /* 0x000fe20001724270 */
[----:B---3--:R-:W-:-:S05]  /*159d0*/  FMUL R9, R9, R2 ;  /* 0x0000000209097220 */ /* 0x008fca0000400000 */
[----:B------:R-:W-:-:S07]  /*159e0*/  F2FP.BF16.F32.PACK_AB R9, RZ, R9 ;  /* 0x00000009ff09723e */ /* 0x000fce00000010ff */
[----:B------:R0:W-:Y:S04]  /*159f0*/  @P1 STG.E.U16 desc[UR40][R6.64+0x72], R9 ;  /* 0x0000720906001986 */ /* 0x0001e8000c101528 */
[----:B0-----:R-:W3:Y:S01]  /*15a00*/  LDL.LU R9, [R1+0x94] ;  /* 0x0000940001097983 */ /* 0x001ee20000300800 */
[----:B--2---:R-:W-:-:S05]  /*15a10*/  FMUL R3, R3, R2 ;  /* 0x0000000203037220 */ /* 0x004fca0000400000 */
[----:B------:R-:W-:-:S04]  /*15a20*/  F2FP.BF16.F32.PACK_AB R3, RZ, R3 ;  /* 0x00000003ff03723e */ /* 0x000fc800000010ff */
[----:B------:R-:W-:Y:S02]  /*15a30*/  PRMT R12, R3, 0x7610, R12 ;  /* 0x00007610030c7816 */ /* 0x000fe4000000000c */
[----:B------:R-:W2:Y:S01]  /*15a40*/  LDL.LU R3, [R1+0x90] ;  /* 0x0000900001037983 */ /* 0x000ea20000300800 */
[----:B------:R-:W-:-:S13]  /*15a50*/  ISETP.GT.AND P4, PT, R0, 0x40, P3 ;  /* 0x000000400000780c */ /* 0x000fda0001f84270 */
[----:B------:R0:W-:Y:S01]  /*15a60*/  @P4 STG.E.U16 desc[UR40][R4.64+0x80], R10 ;  /* 0x0000800a04004986 */ /* 0x0001e2000c101528 */
[----:B--2---:R-:W-:-:S05]  /*15a70*/  FMUL R3, R3, R2 ;  /* 0x0000000203037220 */ /* 0x004fca0000400000 */
[----:B0-----:R-:W-:Y:S02]  /*15a80*/  F2FP.BF16.F32.PACK_AB R10, RZ, R3 ;  /* 0x00000003ff0a723e */ /* 0x001fe400000010ff */
[----:B------:R-:W2:Y:S01]  /*15a90*/  LDL.LU R3, [R1+0x98] ;  /* 0x0000980001037983 */ /* 0x000ea20000300800 */
[C---:B------:R-:W-:Y:S02]  /*15aa0*/  ISETP.GT.AND P5, PT, R0.reuse, 0x41, P3 ;  /* 0x000000410000780c */ /* 0x040fe40001fa4270 */
[C---:B------:R-:W-:Y:S01]  /*15ab0*/  ISETP.GT.AND P0, PT, R0.reuse, 0x40, P2 ;  /* 0x000000400000780c */ /* 0x040fe20001704270 */
[-C--:B---3--:R-:W-:Y:S01]  /*15ac0*/  FMUL R9, R9, R2.reuse ;  /* 0x0000000209097220 */ /* 0x088fe20000400000 */
[C---:B------:R-:W-:Y:S01]  /*15ad0*/  ISETP.GT.AND P1, PT, R0.reuse, 0x41, P2 ;  /* 0x000000410000780c */ /* 0x040fe20001724270 */
[----:B------:R-:W-:Y:S01]  /*15ae0*/  FMUL R11, R11, R2 ;  /* 0x000000020b0b7220 */ /* 0x000fe20000400000 */
[----:B------:R-:W-:Y:S02]  /*15af0*/  ISETP.GT.AND P4, PT, R0, 0x48, P3 ;  /* 0x000000480000780c */ /* 0x000fe40001f84270 */
[----:B------:R-:W-:-:S05]  /*15b00*/  F2FP.BF16.F32.PACK_AB R9, RZ, R9 ;  /* 0x00000009ff09723e */ /* 0x000fca00000010ff */
[----:B------:R0:W-:Y:S01]  /*15b10*/  @P5 STG.E.U16 desc[UR40][R4.64+0x82], R8 ;  /* 0x0000820804005986 */ /* 0x0001e2000c101528 */
[----:B------:R-:W-:-:S03]  /*15b20*/  ISETP.GT.AND P5, PT, R0, 0x49, P3 ;  /* 0x000000490000780c */ /* 0x000fc60001fa4270 */
[----:B------:R1:W-:Y:S01]  /*15b30*/  @P0 STG.E.U16 desc[UR40][R6.64+0x80], R12 ;  /* 0x0000800c06000986 */ /* 0x0003e2000c101528 */
[----:B------:R-:W-:Y:S02]  /*15b40*/  ISETP.GT.AND P0, PT, R0, 0x48, P2 ;  /* 0x000000480000780c */ /* 0x000fe40001704270 */
[----:B------:R-:W-:Y:S02]  /*15b50*/  F2FP.BF16.F32.PACK_AB R11, RZ, R11 ;  /* 0x0000000bff0b723e */ /* 0x000fe400000010ff */
[----:B0-----:R-:W-:-:S03]  /*15b60*/  PRMT R8, R10, 0x7610, R8 ;  /* 0x000076100a087816 */ /* 0x001fc60000000008 */
[----:B------:R-:W-:Y:S01]  /*15b70*/  @P1 STG.E.U16 desc[UR40][R6.64+0x82], R11 ;  /* 0x0000820b06001986 */ /* 0x000fe2000c101528 */
[----:B-1----:R-:W-:Y:S02]  /*15b80*/  PRMT R12, R9, 0x7610, R12 ;  /* 0x00007610090c7816 */ /* 0x002fe4000000000c */
[C---:B------:R-:W-:Y:S01]  /*15b90*/  ISETP.GT.AND P1, PT, R0.reuse, 0x49, P2 ;  /* 0x000000490000780c */ /* 0x040fe20001724270 */
[----:B------:R0:W-:Y:S01]  /*15ba0*/  @P4 STG.E.U16 desc[UR40][R4.64+0x90], R8 ;  /* 0x0000900804004986 */ /* 0x0001e2000c101528 */
[----:B------:R-:W-:-:S03]  /*15bb0*/  ISETP.GT.AND P4, PT, R0, 0x50, P3 ;  /* 0x000000500000780c */ /* 0x000fc60001f84270 */
[----:B------:R1:W-:Y:S01]  /*15bc0*/  @P5 STG.E.U16 desc[UR40][R4.64+0x92], R12 ;  /* 0x0000920c04005986 */ /* 0x0003e2000c101528 */
[----:B0-----:R-:W-:Y:S01]  /*15bd0*/  FMUL R8, R233, R2 ;  /* 0x00000002e9087220 */ /* 0x001fe20000400000 */
[----:B------:R-:W-:-:S04]  /*15be0*/  ISETP.GT.AND P5, PT, R0, 0x51, P3 ;  /* 0x000000510000780c */ /* 0x000fc80001fa4270 */
[----:B------:R-:W-:-:S04]  /*15bf0*/  F2FP.BF16.F32.PACK_AB R8, RZ, R8 ;  /* 0x00000008ff08723e */ /* 0x000fc800000010ff */
[----:B-1----:R-:W-:Y:S02]  /*15c00*/  PRMT R12, R8, 0x7610, R12 ;  /* 0x00007610080c7816 */ /* 0x002fe4000000000c */
[----:B------:R-:W-:Y:S01]  /*15c10*/  ISETP.GT.AND P6, PT, R0, 0x71, P3 ;  /* 0x000000710000780c */ /* 0x000fe20001fc4270 */
[----:B--2---:R-:W-:-:S05]  /*15c20*/  FMUL R3, R3, R2 ;  /* 0x0000000203037220 */ /* 0x004fca0000400000 */
[----:B------:R-:W-:Y:S01]  /*15c30*/  F2FP.BF16.F32.PACK_AB R10, RZ, R3 ;  /* 0x00000003ff0a723e */ /* 0x000fe200000010ff */
[----:B------:R-:W-:-:S05]  /*15c40*/  FMUL R3, R235, R2 ;  /* 0x00000002eb037220 */ /* 0x000fca0000400000 */
[----:B------:R-:W-:Y:S01]  /*15c50*/  F2FP.BF16.F32.PACK_AB R9, RZ, R3 ;  /* 0x00000003ff09723e */ /* 0x000fe200000010ff */
[-C--:B------:R-:W-:Y:S01]  /*15c60*/  FMUL R3, R234, R2.reuse ;  /* 0x00000002ea037220 */ /* 0x080fe20000400000 */
[----:B------:R0:W-:Y:S04]  /*15c70*/  @P0 STG.E.U16 desc[UR40][R6.64+0x90], R10 ;  /* 0x0000900a06000986 */ /* 0x0001e8000c101528 */
[----:B------:R-:W-:Y:S02]  /*15c80*/  F2FP.BF16.F32.PACK_AB R3, RZ, R3 ;  /* 0x00000003ff03723e */ /* 0x000fe400000010ff */
[----:B------:R-:W-:Y:S01]  /*15c90*/  PRMT R11, R9, 0x7610, R11 ;  /* 0x00007610090b7816 */ /* 0x000fe2000000000b */
[-C--:B------:R-:W-:Y:S01]  /*15ca0*/  FMUL R9, R232, R2.reuse ;  /* 0x00000002e8097220 */ /* 0x080fe20000400000 */
[----:B0-----:R-:W-:Y:S01]  /*15cb0*/  PRMT R10, R3, 0x7610, R10 ;  /* 0x00007610030a7816 */ /* 0x001fe2000000000a */
[----:B------:R-:W-:-:S02]  /*15cc0*/  FMUL R3, R231, R2 ;  /* 0x00000002e7037220 */ /* 0x000fc40000400000 */
[----:B------:R0:W-:Y:S01]  /*15cd0*/  @P1 STG.E.U16 desc[UR40][R6.64+0x92], R11 ;  /* 0x0000920b06001986 */ /* 0x0001e2000c101528 */
[----:B------:R-:W-:Y:S02]  /*15ce0*/  ISETP.GT.AND P1, PT, R0, 0x50, P2 ;  /* 0x000000500000780c */ /* 0x000fe40001724270 */
[----:B------:R-:W-:Y:S02]  /*15cf0*/  F2FP.BF16.F32.PACK_AB R9, RZ, R9 ;  /* 0x00000009ff09723e */ /* 0x000fe400000010ff */
[----:B------:R-:W-:Y:S01]  /*15d00*/  F2FP.BF16.F32.PACK_AB R8, RZ, R3 ;  /* 0x00000003ff08723e */ /* 0x000fe200000010ff */
[----:B------:R-:W-:Y:S01]  /*15d10*/  FMUL R3, R230, R2 ;  /* 0x00000002e6037220 */ /* 0x000fe20000400000 */
[C---:B------:R-:W-:Y:S01]  /*15d20*/  ISETP.GT.AND P0, PT, R0.reuse, 0x51, P2 ;  /* 0x000000510000780c */ /* 0x040fe20001704270 */
[----:B------:R1:W-:Y:S01]  /*15d30*/  @P4 STG.E.U16 desc[UR40][R4.64+0xa0], R10 ;  /* 0x0000a00a04004986 */ /* 0x0003e2000c101528 */
[----:B------:R-:W-:Y:S02]  /*15d40*/  ISETP.GT.AND P4, PT, R0, 0x58, P3 ;  /* 0x000000580000780c */ /* 0x000fe40001f84270 */
[----:B0-----:R-:W-:-:S02]  /*15d50*/  PRMT R11, R9, 0x7610, R11 ;  /* 0x00007610090b7816 */ /* 0x001fc4000000000b */
[----:B------:R-:W-:Y:S01]  /*15d60*/  F2FP.BF16.F32.PACK_AB R9, RZ, R3 ;  /* 0x00000003ff09723e */ /* 0x000fe200000010ff */
[-C--:B------:R-:W-:Y:S01]  /*15d70*/  FMUL R3, R228, R2.reuse ;  /* 0x00000002e4037220 */ /* 0x080fe20000400000 */
[----:B------:R-:W-:Y:S01]  /*15d80*/  PRMT R13, R8, 0x7610, R13 ;  /* 0x00007610080d7816 */ /* 0x000fe2000000000d */
[----:B------:R-:W-:Y:S01]  /*15d90*/  FMUL R8, R229, R2 ;  /* 0x00000002e5087220 */ /* 0x000fe20000400000 */
[----:B------:R-:W-:Y:S01]  /*15da0*/  @P5 STG.E.U16 desc[UR40][R4.64+0xa2], R12 ;  /* 0x0000a20c04005986 */ /* 0x000fe2000c101528 */
[----:B------:R-:W-:Y:S02]  /*15db0*/  ISETP.GT.AND P5, PT, R0, 0x59, P3 ;  /* 0x000000590000780c */ /* 0x000fe40001fa4270 */
[----:B------:R-:W-:Y:S01]  /*15dc0*/  F2FP.BF16.F32.PACK_AB R3, RZ, R3 ;  /* 0x00000003ff03723e */ /* 0x000fe200000010ff */
[----:B------:R0:W-:Y:S01]  /*15dd0*/  @P1 STG.E.U16 desc[UR40][R6.64+0xa0], R11 ;  /* 0x0000a00b06001986 */ /* 0x0001e2000c101528 */
[----:B-1----:R-:W-:Y:S01]  /*15de0*/  F2FP.BF16.F32.PACK_AB R10, RZ, R8 ;  /* 0x00000008ff0a723e */ /* 0x002fe200000010ff */
[----:B------:R-:W-:-:S02]  /*15df0*/  FMUL R8, R227, R2 ;  /* 0x00000002e3087220 */ /* 0x000fc40000400000 */
[----:B------:R-:W-:Y:S01]  /*15e00*/  @P0 STG.E.U16 desc[UR40][R6.64+0xa2], R13 ;  /* 0x0000a20d06000986 */ /* 0x000fe2000c101528 */
[C---:B------:R-:W-:Y:S02]  /*15e10*/  ISETP.GT.AND P0, PT, R0.reuse, 0x58, P2 ;  /* 0x000000580000780c */ /* 0x040fe40001704270 */
[C---:B------:R-:W-:Y:S01]  /*15e20*/  ISETP.GT.AND P1, PT, R0.reuse, 0x59, P2 ;  /* 0x000000590000780c */ /* 0x040fe20001724270 */
[----:B------:R1:W-:Y:S01]  /*15e30*/  @P4 STG.E.U16 desc[UR40][R4.64+0xb0], R9 ;  /* 0x0000b00904004986 */ /* 0x0003e2000c101528 */
[----:B------:R-:W-:Y:S02]  /*15e40*/  ISETP.GT.AND P4, PT, R0, 0x60, P3 ;  /* 0x000000600000780c */ /* 0x000fe40001f84270 */
[----:B0-----:R-:W-:Y:S01]  /*15e50*/  PRMT R11, R3, 0x7610, R11 ;  /* 0x00007610030b7816 */ /* 0x001fe2000000000b */
[----:B------:R-:W-:Y:S01]  /*15e60*/  FMUL R3, R226, R2 ;  /* 0x00000002e2037220 */ /* 0x000fe20000400000 */
[----:B------:R-:W-:Y:S01]  /*15e70*/  F2FP.BF16.F32.PACK_AB R8, RZ, R8 ;  /* 0x00000008ff08723e */ /* 0x000fe200000010ff */
[----:B------:R0:W-:Y:S03]  /*15e80*/  @P5 STG.E.U16 desc[UR40][R4.64+0xb2], R10 ;  /* 0x0000b20a04005986 */ /* 0x0001e6000c101528 */
[----:B-1----:R-:W-:Y:S01]  /*15e90*/  F2FP.BF16.F32.PACK_AB R9, RZ, R3 ;  /* 0x00000003ff09723e */ /* 0x002fe200000010ff */
[-C--:B------:R-:W-:Y:S01]  /*15ea0*/  FMUL R3, R225, R2.reuse ;  /* 0x00000002e1037220 */ /* 0x080fe20000400000 */
[----:B------:R-:W-:Y:S01]  /*15eb0*/  PRMT R12, R8, 0x7610, R12 ;  /* 0x00007610080c7816 */ /* 0x000fe2000000000c */
[----:B------:R-:W-:Y:S01]  /*15ec0*/  FMUL R8, R224, R2 ;  /* 0x00000002e0087220 */ /* 0x000fe20000400000 */
[----:B------:R1:W-:Y:S01]  /*15ed0*/  @P0 STG.E.U16 desc[UR40][R6.64+0xb0], R11 ;  /* 0x0000b00b06000986 */ /* 0x0003e2000c101528 */
[----:B0-----:R-:W-:-:S02]  /*15ee0*/  PRMT R10, R9, 0x7610, R10 ;  /* 0x00007610090a7816 */ /* 0x001fc4000000000a */
[----:B------:R-:W-:Y:S01]  /*15ef0*/  F2FP.BF16.F32.PACK_AB R3, RZ, R3 ;  /* 0x00000003ff03723e */ /* 0x000fe200000010ff */
[----:B------:R0:W-:Y:S01]  /*15f00*/  @P1 STG.E.U16 desc[UR40][R6.64+0xb2], R12 ;  /* 0x0000b20c06001986 */ /* 0x0001e2000c101528 */
[C---:B------:R-:W-:Y:S01]  /*15f10*/  ISETP.GT.AND P5, PT, R0.reuse, 0x61, P3 ;  /* 0x000000610000780c */ /* 0x040fe20001fa4270 */
[-C--:B------:R-:W-:Y:S01]  /*15f20*/  FMUL R9, R223, R2.reuse ;  /* 0x00000002df097220 */ /* 0x080fe20000400000 */
[C---:B------:R-:W-:Y:S01]  /*15f30*/  ISETP.GT.AND P1, PT, R0.reuse, 0x60, P2 ;  /* 0x000000600000780c */ /* 0x040fe20001724270 */
[----:B------:R-:W-:Y:S01]  /*15f40*/  @P4 STG.E.U16 desc[UR40][R4.64+0xc0], R10 ;  /* 0x0000c00a04004986 */ /* 0x000fe2000c101528 */
[----:B------:R-:W-:Y:S02]  /*15f50*/  ISETP.GT.AND P4, PT, R0, 0x61, P2 ;  /* 0x000000610000780c */ /* 0x000fe40001784270 */
[----:B-1----:R-:W-:Y:S01]  /*15f60*/  PRMT R11, R3, 0x7610, R11 ;  /* 0x00007610030b7816 */ /* 0x002fe2000000000b */
[----:B------:R-:W-:Y:S01]  /*15f70*/  FMUL R3, R222, R2 ;  /* 0x00000002de037220 */ /* 0x000fe20000400000 */
[----:B------:R-:W-:-:S02]  /*15f80*/  F2FP.BF16.F32.PACK_AB R8, RZ, R8 ;  /* 0x00000008ff08723e */ /* 0x000fc400000010ff */
[----:B------:R-:W-:Y:S02]  /*15f90*/  F2FP.BF16.F32.PACK_AB R9, RZ, R9 ;  /* 0x00000009ff09723e */ /* 0x000fe400000010ff */
[----:B0-----:R-:W-:Y:S02]  /*15fa0*/  PRMT R12, R8, 0x7610, R12 ;  /* 0x00007610080c7816 */ /* 0x001fe4000000000c */
[----:B------:R-:W-:Y:S01]  /*15fb0*/  F2FP.BF16.F32.PACK_AB R8, RZ, R3 ;  /* 0x00000003ff08723e */ /* 0x000fe200000010ff */
[-C--:B------:R-:W-:Y:S01]  /*15fc0*/  FMUL R3, R221, R2.reuse ;  /* 0x00000002dd037220 */ /* 0x080fe20000400000 */
[----:B------:R-:W-:Y:S01]  /*15fd0*/  PRMT R13, R9, 0x7610, R13 ;  /* 0x00007610090d7816 */ /* 0x000fe2000000000d */
[----:B------:R0:W-:Y:S01]  /*15fe0*/  @P5 STG.E.U16 desc[UR40][R4.64+0xc2], R11 ;  /* 0x0000c20b04005986 */ /* 0x0001e2000c101528 */
[----:B------:R-:W-:Y:S02]  /*15ff0*/  ISETP.GT.AND P0, PT, R0, 0x68, P3 ;  /* 0x000000680000780c */ /* 0x000fe40001f04270 */
[----:B------:R-:W-:Y:S01]  /*16000*/  F2FP.BF16.F32.PACK_AB R9, RZ, R3 ;  /* 0x00000003ff09723e */ /* 0x000fe200000010ff */
[----:B------:R1:W-:Y:S01]  /*16010*/  @P1 STG.E.U16 desc[UR40][R6.64+0xc0], R12 ;  /* 0x0000c00c06001986 */ /* 0x0003e2000c101528 */
[----:B------:R-:W-:-:S03]  /*16020*/  FMUL R3, R219, R2 ;  /* 0x00000002db037220 */ /* 0x000fc60000400000 */
[----:B------:R-:W-:Y:S01]  /*16030*/  @P4 STG.E.U16 desc[UR40][R6.64+0xc2], R13 ;  /* 0x0000c20d06004986 */ /* 0x000fe2000c101528 */
[----:B------:R-:W-:Y:S02]  /*16040*/  ISETP.GT.AND P4, PT, R0, 0x69, P3 ;  /* 0x000000690000780c */ /* 0x000fe40001f84270 */
[----:B------:R-:W-:Y:S01]  /*16050*/  PRMT R14, R8, 0x7610, R14 ;  /* 0x00007610080e7816 */ /* 0x000fe2000000000e */
[-C--:B------:R-:W-:Y:S01]  /*16060*/  FMUL R8, R220, R2.reuse ;  /* 0x00000002dc087220 */ /* 0x080fe20000400000 */
[----:B------:R-:W-:Y:S02]  /*16070*/  F2FP.BF16.F32.PACK_AB R3, RZ, R3 ;  /* 0x00000003ff03723e */ /* 0x000fe400000010ff */
[----:B------:R-:W-:Y:S01]  /*16080*/  ISETP.GT.AND P1, PT, R0, 0x68, P2 ;  /* 0x000000680000780c */ /* 0x000fe20001724270 */
[----:B------:R-:W-:Y:S01]  /*16090*/  @P0 STG.E.U16 desc[UR40][R4.64+0xd0], R14 ;  /* 0x0000d00e04000986 */ /* 0x000fe2000c101528 */
[----:B0-----:R-:W-:Y:S01]  /*160a0*/  PRMT R11, R3, 0x7610, R11 ;  /* 0x00007610030b7816 */ /* 0x001fe2000000000b */
[----:B------:R-:W-:Y:S01]  /*160b0*/  FMUL R3, R217, R2 ;  /* 0x00000002d9037220 */ /* 0x000fe20000400000 */
[----:B------:R-:W-:Y:S01]  /*160c0*/  F2FP.BF16.F32.PACK_AB R10, RZ, R8 ;  /* 0x00000008ff0a723e */ /* 0x000fe200000010ff */
[----:B------:R-:W-:Y:S01]  /*160d0*/  FMUL R8, R218, R2 ;  /* 0x00000002da087220 */ /* 0x000fe20000400000 */
[C---:B------:R-:W-:Y:S01]  /*160e0*/  ISETP.GT.AND P0, PT, R0.reuse, 0x69, P2 ;  /* 0x000000690000780c */ /* 0x040fe20001704270 */
[----:B------:R0:W-:Y:S01]  /*160f0*/  @P4 STG.E.U16 desc[UR40][R4.64+0xd2], R9 ;  /* 0x0000d20904004986 */ /* 0x0001e2000c101528 */
[----:B------:R-:W-:-:S02]  /*16100*/  ISETP.GT.AND P5, PT, R0, 0x70, P3 ;  /* 0x000000700000780c */ /* 0x000fc40001fa4270 */
[----:B------:R-:W-:-:S04]  /*16110*/  F2FP.BF16.F32.PACK_AB R8, RZ, R8 ;  /* 0x00000008ff08723e */ /* 0x000fc800000010ff */
[----:B-1----:R-:W-:Y:S02]  /*16120*/  PRMT R12, R8, 0x7610, R12 ;  /* 0x00007610080c7816 */ /* 0x002fe4000000000c */
[----:B0-----:R-:W-:Y:S01]  /*16130*/  F2FP.BF16.F32.PACK_AB R9, RZ, R3 ;  /* 0x00000003ff09723e */ /* 0x001fe200000010ff */
[-C--:B------:R-:W-:Y:S01]  /*16140*/  FMUL R3, R216, R2.reuse ;  /* 0x00000002d8037220 */ /* 0x080fe20000400000 */
[----:B------:R-:W-:Y:S01]  /*16150*/  FMUL R8, R215, R2 ;  /* 0x00000002d7087220 */ /* 0x000fe20000400000 */
[----:B------:R0:W-:Y:S03]  /*16160*/  @P1 STG.E.U16 desc[UR40][R6.64+0xd0], R10 ;  /* 0x0000d00a06001986 */ /* 0x0001e6000c101528 */
[----:B------:R-:W-:Y:S01]  /*16170*/  F2FP.BF16.F32.PACK_AB R3, RZ, R3 ;  /* 0x00000003ff03723e */ /* 0x000fe200000010ff */
[----:B------:R1:W-:Y:S01]  /*16180*/  @P0 STG.E.U16 desc[UR40][R6.64+0xd2], R11 ;  /* 0x0000d20b06000986 */ /* 0x0003e2000c101528 */
[----:B------:R-:W-:-:S02]  /*16190*/  ISETP.GT.AND P1, PT, R0, 0x70, P2 ;  /* 0x000000700000780c */ /* 0x000fc40001724270 */
[----:B------:R-:W-:Y:S01]  /*161a0*/  F2FP.BF16.F32.PACK_AB R8, RZ, R8 ;  /* 0x00000008ff08723e */ /* 0x000fe200000010ff */
[----:B------:R2:W-:Y:S01]  /*161b0*/  @P5 STG.E.U16 desc[UR40][R4.64+0xe0], R12 ;  /* 0x0000e00c04005986 */ /* 0x0005e2000c101528 */
[----:B0-----:R-:W-:Y:S01]  /*161c0*/  PRMT R10, R9, 0x7610, R10 ;  /* 0x00007610090a7816 */ /* 0x001fe2000000000a */
[-C--:B------:R-:W-:Y:S01]  /*161d0*/  FMUL R9, R214, R2.reuse ;  /* 0x00000002d6097220 */ /* 0x080fe20000400000 */
[----:B-1----:R-:W-:Y:S01]  /*161e0*/  PRMT R11, R3, 0x7610, R11 ;  /* 0x00007610030b7816 */ /* 0x002fe2000000000b */
[----:B------:R-:W-:-:S03]  /*161f0*/  FMUL R3, R213, R2 ;  /* 0x00000002d5037220 */ /* 0x000fc60000400000 */
[----:B------:R-:W-:Y:S02]  /*16200*/  F2FP.BF16.F32.PACK_AB R9, RZ, R9 ;  /* 0x00000009ff09723e */ /* 0x000fe400000010ff */
[----:B--2---:R-:W-:Y:S02]  /*16210*/  PRMT R12, R8, 0x7610, R12 ;  /* 0x00007610080c7816 */ /* 0x004fe4000000000c */
[----:B------:R-:W-:Y:S01]  /*16220*/  F2FP.BF16.F32.PACK_AB R8, RZ, R3 ;  /* 0x00000003ff08723e */ /* 0x000fe200000010ff */
[----:B------:R-:W-:Y:S01]  /*16230*/  FMUL R3, R212, R2 ;  /* 0x00000002d4037220 */ /* 0x000fe20000400000 */
[C---:B------:R-:W-:Y:S02]  /*16240*/  ISETP.GT.AND P4, PT, R0.reuse, 0x71, P2 ;  /* 0x000000710000780c */ /* 0x040fe40001784270 */
[----:B------:R-:W-:Y:S01]  /*16250*/  ISETP.GT.AND P5, PT, R0, 0x78, P3 ;  /* 0x000000780000780c */ /* 0x000fe20001fa4270 */
[----:B------:R0:W-:Y:S01]  /*16260*/  @P6 STG.E.U16 desc[UR40][R4.64+0xe2], R10 ;  /* 0x0000e20a04006986 */ /* 0x0001e2000c101528 */
[----:B------:R-:W-:-:S02]  /*16270*/  PRMT R13, R9, 0x7610, R13 ;  /* 0x00007610090d7816 */ /* 0x000fc4000000000d */
[----:B------:R-:W-:Y:S01]  /*16280*/  F2FP.BF16.F32.PACK_AB R9, RZ, R3 ;  /* 0x00000003ff09723e */ /* 0x000fe200000010ff */
[----:B------:R1:W-:Y:S01]  /*16290*/  @P1 STG.E.U16 desc[UR40][R6.64+0xe0], R11 ;  /* 0x0000e00b06001986 */ /* 0x0003e2000c101528 */
[----:B------:R-:W-:Y:S01]  /*162a0*/  ISETP.GT.AND P0, PT, R0, 0x79, P3 ;  /* 0x000000790000780c */ /* 0x000fe20001f04270 */
[-C--:B------:R-:W-:Y:S01]  /*162b0*/  FMUL R3, R210, R2.reuse ;  /* 0x00000002d2037220 */ /* 0x080fe20000400000 */
[----:B------:R-:W-:Y:S02]  /*162c0*/  ISETP.GT.AND P1, PT, R0, 0x78, P2 ;  /* 0x000000780000780c */ /* 0x000fe40001724270 */
[----:B------:R-:W-:Y:S01]  /*162d0*/  PRMT R14, R8, 0x7610, R14 ;  /* 0x00007610080e7816 */ /* 0x000fe2000000000e */
[----:B------:R-:W-:Y:S01]  /*162e0*/  FMUL R8, R211, R2 ;  /* 0x00000002d3087220 */ /* 0x000fe20000400000 */
[----:B------:R-:W-:Y:S01]  /*162f0*/  F2FP.BF16.F32.PACK_AB R3, RZ, R3 ;  /* 0x00000003ff03723e */ /* 0x000fe200000010ff */
[----:B------:R2:W-:Y:S01]  /*16300*/  @P4 STG.E.U16 desc[UR40][R6.64+0xe2], R12 ;  /* 0x0000e20c06004986 */ /* 0x0005e2000c101528 */
[----:B------:R-:W-:-:S02]  /*16310*/  ISETP.GT.AND P4, PT, R0, 0x79, P2 ;  /* 0x000000790000780c */ /* 0x000fc40001784270 */
[----:B0-----:R-:W-:Y:S01]  /*16320*/  F2FP.BF16.F32.PACK_AB R10, RZ, R8 ;  /* 0x00000008ff0a723e */ /* 0x001fe200000010ff */
[----:B------:R-:W-:Y:S01]  /*16330*/  @P5 STG.E.U16 desc[UR40][R4.64+0xf0], R13 ;  /* 0x0000f00d04005986 */ /* 0x000fe2000c101528 */
[----:B-1----:R-:W-:Y:S01]  /*16340*/  PRMT R11, R3, 0x7610, R11 ;  /* 0x00007610030b7816 */ /* 0x002fe2000000000b */
[-C--:B------:R-:W-:Y:S01]  /*16350*/  FMUL R3, R208, R2.reuse ;  /* 0x00000002d0037220 */ /* 0x080fe20000400000 */
[----:B------:R-:W-:Y:S01]  /*16360*/  FMUL R8, R209, R2 ;  /* 0x00000002d1087220 */ /* 0x000fe20000400000 */
[C---:B------:R-:W-:Y:S01]  /*16370*/  ISETP.GT.AND P5, PT, R0.reuse, 0x80, P3 ;  /* 0x000000800000780c */ /* 0x040fe20001fa4270 */
[----:B------:R-:W-:Y:S01]  /*16380*/  @P0 STG.E.U16 desc[UR40][R4.64+0xf2], R14 ;  /* 0x0000f20e04000986 */ /* 0x000fe2000c101528 */
[----:B------:R-:W-:-:S03]  /*16390*/  ISETP.GT.AND P6, PT, R0, 0x81, P3 ;  /* 0x000000810000780c */ /* 0x000fc60001fc4270 */
[----:B------:R0:W-:Y:S01]  /*163a0*/  @P1 STG.E.U16 desc[UR40][R6.64+0xf0], R9 ;  /* 0x0000f00906001986 */ /* 0x0001e2000c101528 */
[----:B------:R-:W-:-:S04]  /*163b0*/  F2FP.BF16.F32.PACK_AB R8, RZ, R8 ;  /* 0x00000008ff08723e */ /* 0x000fc800000010ff */
[----:B--2---:R-:W-:Y:S01]  /*163c0*/  PRMT R12, R8, 0x7610, R12 ;  /* 0x00007610080c7816 */ /* 0x004fe2000000000c */
[-C--:B------:R-:W-:Y:S01]  /*163d0*/  FMUL R8, R206, R2.reuse ;  /* 0x00000002ce087220 */ /* 0x080fe20000400000 */
[----:B0-----:R-:W-:Y:S01]  /*163e0*/  F2FP.BF16.F32.PACK_AB R9, RZ, R3 ;  /* 0x00000003ff09723e */ /* 0x001fe200000010ff */
[----:B------:R-:W-:Y:S01]  /*163f0*/  FMUL R3, R207, R2 ;  /* 0x00000002cf037220 */ /* 0x000fe20000400000 */
[----:B------:R0:W-:Y:S01]  /*16400*/  @P4 STG.E.U16 desc[UR40][R6.64+0xf2], R10 ;  /* 0x0000f20a06004986 */ /* 0x0001e2000c101528 */
[----:B------:R-:W-:-:S03]  /*16410*/  ISETP.GT.AND P0, PT, R0, 0x80, P2 ;  /* 0x000000800000780c */ /* 0x000fc60001704270 */
[----:B------:R-:W-:Y:S01]  /*16420*/  F2FP.BF16.F32.PACK_AB R3, RZ, R3 ;  /* 0x00000003ff03723e */ /* 0x000fe200000010ff */
[----:B------:R1:W-:Y:S01]  /*16430*/  @P5 STG.E.U16 desc[UR40][R4.64+0x100], R11 ;  /* 0x0001000b04005986 */ /* 0x0003e2000c101528 */
[----:B------:R-:W-:Y:S02]  /*16440*/  ISETP.GT.AND P1, PT, R0, 0x81, P2 ;  /* 0x000000810000780c */ /* 0x000fe40001724270 */
[----:B------:R-:W-:Y:S01]  /*16450*/  F2FP.BF16.F32.PACK_AB R8, RZ, R8 ;  /* 0x00000008ff08723e */ /* 0x000fe200000010ff */
[----:B------:R2:W-:Y:S01]  /*16460*/  @P6 STG.E.U16 desc[UR40][R4.64+0x102], R12 ;  /* 0x0001020c04006986 */ /* 0x0005e2000c101528 */
[----:B0-----:R-:W-:Y:S01]  /*16470*/  PRMT R10, R9, 0x7610, R10 ;  /* 0x00007610090a7816 */ /* 0x001fe2000000000a */
[-C--:B------:R-:W-:Y:S01]  /*16480*/  FMUL R9, R205, R2.reuse ;  /* 0x00000002cd097220 */ /* 0x080fe20000400000 */
[----:B-1----:R-:W-:Y:S01]  /*16490*/  PRMT R11, R3, 0x7610, R11 ;  /* 0x00007610030b7816 */ /* 0x002fe2000000000b */
[----:B------:R-:W-:Y:S01]  /*164a0*/  FMUL R3, R204, R2 ;  /* 0x00000002cc037220 */ /* 0x000fe20000400000 */
[----:B------:R-:W-:-:S02]  /*164b0*/  ISETP.GT.AND P4, PT, R0, 0x88, P3 ;  /* 0x000000880000780c */ /* 0x000fc40001f84270 */
[----:B--2---:R-:W-:Y:S02]  /*164c0*/  PRMT R12, R8, 0x7610, R12 ;  /* 0x00007610080c7816 */ /* 0x004fe4000000000c */
[----:B------:R-:W-:Y:S01]  /*164d0*/  F2FP.BF16.F32.PACK_AB R8, RZ, R3 ;  /* 0x00000003ff08723e */ /* 0x000fe200000010ff */
[-C--:B------:R-:W-:Y:S01]  /*164e0*/  FMUL R3, R203, R2.reuse ;  /* 0x00000002cb037220 */ /* 0x080fe20000400000 */
[----:B------:R-:W-:Y:S02]  /*164f0*/  F2FP.BF16.F32.PACK_AB R9, RZ, R9 ;  /* 0x00000009ff09723e */ /* 0x000fe400000010ff */
[C---:B------:R-:W-:Y:S01]  /*16500*/  ISETP.GT.AND P5, PT, R0.reuse, 0x89, P3 ;  /* 0x000000890000780c */ /* 0x040fe20001fa4270 */
[----:B------:R0:W-:Y:S01]  /*16510*/  @P0 STG.E.U16 desc[UR40][R6.64+0x100], R10 ;  /* 0x0001000a06000986 */ /* 0x0001e2000c101528 */
[----:B------:R-:W-:Y:S02]  /*16520*/  PRMT R13, R9, 0x7610, R13 ;  /* 0x00007610090d7816 */ /* 0x000fe4000000000d */
[----:B------:R-:W-:Y:S01]  /*16530*/  F2FP.BF16.F32.PACK_AB R9, RZ, R3 ;  /* 0x00000003ff09723e */ /* 0x000fe200000010ff */
[----:B------:R1:W-:Y:S01]  /*16540*/  @P1 STG.E.U16 desc[UR40][R6.64+0x102], R11 ;  /* 0x0001020b06001986 */ /* 0x0003e2000c101528 */
[C---:B------:R-:W-:Y:S01]  /*16550*/  ISETP.GT.AND P0, PT, R0.reuse, 0x88, P2 ;  /* 0x000000880000780c */ /* 0x040fe20001704270 */
[----:B------:R-:W-:Y:S01]  /*16560*/  FMUL R3, R201, R2 ;  /* 0x00000002c9037220 */ /* 0x000fe20000400000 */
[----:B------:R-:W-:-:S02]  /*16570*/  ISETP.GT.AND P1, PT, R0, 0x89, P2 ;  /* 0x000000890000780c */ /* 0x000fc40001724270 */
[----:B------:R-:W-:Y:S01]  /*16580*/  PRMT R14, R8, 0x7610, R14 ;  /* 0x00007610080e7816 */ /* 0x000fe2000000000e */
[----:B------:R-:W-:Y:S01]  /*16590*/  FMUL R8, R202, R2 ;  /* 0x00000002ca087220 */ /* 0x000fe20000400000 */
[----:B------:R-:W-:Y:S01]  /*165a0*/  F2FP.BF16.F32.PACK_AB R3, RZ, R3 ;  /* 0x00000003ff03723e */ /* 0x000fe200000010ff */
[----:B------:R2:W-:Y:S01]  /*165b0*/  @P4 STG.E.U16 desc[UR40][R4.64+0x110], R12 ;  /* 0x0001100c04004986 */ /* 0x0005e2000c101528 */
[----:B------:R-:W-:Y:S02]  /*165c0*/  ISETP.GT.AND P4, PT, R0, 0x90, P3 ;  /* 0x000000900000780c */ /* 0x000fe40001f84270 */
        /* <DEDUP_REMOVED lines=9> */
[----:B------:R-:W-:Y:S02]  /*16660*/  F2FP.BF16.F32.PACK_AB R8, RZ, R8 ;  /* 0x00000008ff08723e */ /* 0x000fe400000010ff */
[----:B------:R-:W-:Y:S01]  /*16670*/  ISETP.GT.AND P1, PT, R0, 0x91, P2 ;  /* 0x000000910000780c */ /* 0x000fe20001724270 */
[----:B------:R1:W-:Y:S01]  /*16680*/  @P4 STG.E.U16 desc[UR40][R4.64+0x120], R10 ;  /* 0x0001200a04004986 */ /* 0x0003e2000c101528 */
[----:B--2---:R-:W-:Y:S01]  /*16690*/  PRMT R12, R8, 0x7610, R12 ;  /* 0x00007610080c7816 */ /* 0x004fe2000000000c */
[-C--:B------:R-:W-:Y:S01]  /*166a0*/  FMUL R8, R197, R2.reuse ;  /* 0x00000002c5087220 */ /* 0x080fe20000400000 */
[----:B0-----:R-:W-:Y:S01]  /*166b0*/  F2FP.BF16.F32.PACK_AB R9, RZ, R3 ;  /* 0x00000003ff09723e */ /* 0x001fe200000010ff */
[----:B------:R-:W-:Y:S01]  /*166c0*/  FMUL R3, R198, R2 ;  /* 0x00000002c6037220 */ /* 0x000fe20000400000 */
[----:B------:R-:W-:Y:S01]  /*166d0*/  ISETP.GT.AND P4, PT, R0, 0x98, P3 ;  /* 0x000000980000780c */ /* 0x000fe20001f84270 */
[----:B------:R0:W-:Y:S03]  /*166e0*/  @P5 STG.E.U16 desc[UR40][R4.64+0x122], R11 ;  /* 0x0001220b04005986 */ /* 0x0001e6000c101528 */
[----:B------:R-:W-:-:S02]  /*166f0*/  F2FP.BF16.F32.PACK_AB R3, RZ, R3 ;  /* 0x00000003ff03723e */ /* 0x000fc400000010ff */
[----:B-1----:R-:W-:Y:S01]  /*16700*/  PRMT R10, R9, 0x7610, R10 ;  /* 0x00007610090a7816 */ /* 0x002fe2000000000a */
[----:B------:R-:W-:Y:S01]  /*16710*/  FMUL R9, R196, R2 ;  /* 0x00000002c4097220 */ /* 0x000fe20000400000 */
[----:B------:R-:W-:Y:S01]  /*16720*/  F2FP.BF16.F32.PACK_AB R8, RZ, R8 ;  /* 0x00000008ff08723e */ /* 0x000fe200000010ff */
[----:B------:R1:W-:Y:S01]  /*16730*/  @P0 STG.E.U16 desc[UR40][R6.64+0x120], R12 ;  /* 0x0001200c06000986 */ /* 0x0003e2000c101528 */
[----:B0-----:R-:W-:Y:S01]  /*16740*/  PRMT R11, R3, 0x7610, R11 ;  /* 0x00007610030b7816 */ /* 0x001fe2000000000b */
[----:B------:R-:W-:Y:S01]  /*16750*/  FMUL R3, R195, R2 ;  /* 0x00000002c3037220 */ /* 0x000fe20000400000 */
[C---:B------:R-:W-:Y:S01]  /*16760*/  ISETP.GT.AND P5, PT, R0.reuse, 0x99, P3 ;  /* 0x000000990000780c */ /* 0x040fe20001fa4270 */
[----:B------:R0:W-:Y:S01]  /*16770*/  @P1 STG.E.U16 desc[UR40][R6.64+0x122], R10 ;  /* 0x0001220a06001986 */ /* 0x0001e2000c101528 */
[----:B------:R-:W-:Y:S02]  /*16780*/  ISETP.GT.AND P1, PT, R0, 0x98, P2 ;  /* 0x000000980000780c */ /* 0x000fe40001724270 */
[----:B------:R-:W-:-:S02]  /*16790*/  F2FP.BF16.F32.PACK_AB R9, RZ, R9 ;  /* 0x00000009ff09723e */ /* 0x000fc400000010ff */
[----:B-1----:R-:W-:Y:S02]  /*167a0*/  PRMT R12, R8, 0x7610, R12 ;  /* 0x00007610080c7816 */ /* 0x002fe4000000000c */
[----:B------:R-:W-:Y:S01]  /*167b0*/  F2FP.BF16.F32.PACK_AB R8, RZ, R3 ;  /* 0x00000003ff08723e */ /* 0x000fe200000010ff */
[-C--:B------:R-:W-:Y:S01]  /*167c0*/  FMUL R3, R194, R2.reuse ;  /* 0x00000002c2037220 */ /* 0x080fe20000400000 */
[C---:B------:R-:W-:Y:S01]  /*167d0*/  ISETP.GT.AND P0, PT, R0.reuse, 0x99, P2 ;  /* 0x000000990000780c */ /* 0x040fe20001704270 */
[----:B------:R1:W-:Y:S01]  /*167e0*/  @P4 STG.E.U16 desc[UR40][R4.64+0x130], R11 ;  /* 0x0001300b04004986 */ /* 0x0003e2000c101528 */
[----:B------:R-:W-:Y:S02]  /*167f0*/  ISETP.GT.AND P4, PT, R0, 0xa0, P3 ;  /* 0x000000a00000780c */ /* 0x000fe40001f84270 */
[----:B------:R-:W-:Y:S02]  /*16800*/  PRMT R13, R9, 0x7610, R13 ;  /* 0x00007610090d7816 */ /* 0x000fe4000000000d */
[----:B------:R-:W-:Y:S01]  /*16810*/  F2FP.BF16.F32.PACK_AB R9, RZ, R3 ;  /* 0x00000003ff09723e */ /* 0x000fe200000010ff */
[-C--:B------:R-:W-:Y:S01]  /*16820*/  FMUL R3, R192, R2.reuse ;  /* 0x00000002c0037220 */ /* 0x080fe20000400000 */
[----:B------:R-:W-:Y:S01]  /*16830*/  PRMT R14, R8, 0x7610, R14 ;  /* 0x00007610080e7816 */ /* 0x000fe2000000000e */
[----:B------:R-:W-:Y:S01]  /*16840*/  FMUL R8, R193, R2 ;  /* 0x00000002c1087220 */ /* 0x000fe20000400000 */
[----:B------:R2:W-:Y:S01]  /*16850*/  @P5 STG.E.U16 desc[UR40][R4.64+0x132], R12 ;  /* 0x0001320c04005986 */ /* 0x0005e2000c101528 */
[----:B------:R-:W-:-:S02]  /*16860*/  ISETP.GT.AND P5, PT, R0, 0xa1, P3 ;  /* 0x000000a10000780c */ /* 0x000fc40001fa4270 */
[----:B------:R-:W-:Y:S01]  /*16870*/  F2FP.BF16.F32.PACK_AB R3, RZ, R3 ;  /* 0x00000003ff03723e */ /* 0x000fe200000010ff */
[----:B------:R-:W-:Y:S01]  /*16880*/  @P1 STG.E.U16 desc[UR40][R6.64+0x130], R13 ;  /* 0x0001300d06001986 */ /* 0x000fe2000c101528 */
[----:B0-----:R-:W-:Y:S01]  /*16890*/  F2FP.BF16.F32.PACK_AB R10, RZ, R8 ;  /* 0x00000008ff0a723e */ /* 0x001fe200000010ff */
[-C--:B------:R-:W-:Y:S01]  /*168a0*/  FMUL R8, R191, R2.reuse ;  /* 0x00000002bf087220 */ /* 0x080fe20000400000 */
[----:B-1----:R-:W-:Y:S01]  /*168b0*/  PRMT R11, R3, 0x7610, R11 ;  /* 0x00007610030b7816 */ /* 0x002fe2000000000b */
[----:B------:R-:W-:Y:S01]  /*168c0*/  @P0 STG.E.U16 desc[UR40][R6.64+0x132], R14 ;  /* 0x0001320e06000986 */ /* 0x000fe2000c101528 */
[----:B------:R-:W-:Y:S01]  /*168d0*/  ISETP.GT.AND P0, PT, R0, 0xa0, P2 ;  /* 0x000000a00000780c */ /* 0x000fe20001704270 */
[----:B------:R-:W-:Y:S01]  /*168e0*/  FMUL R3, R190, R2 ;  /* 0x00000002be037220 */ /* 0x000fe20000400000 */
[C---:B------:R-:W-:Y:S01]  /*168f0*/  ISETP.GT.AND P1, PT, R0.reuse, 0xa1, P2 ;  /* 0x000000a10000780c */ /* 0x040fe20001724270 */
[----:B------:R0:W-:Y:S01]  /*16900*/  @P4 STG.E.U16 desc[UR40][R4.64+0x140], R9 ;  /* 0x0001400904004986 */ /* 0x0001e2000c101528 */
[----:B------:R-:W-:-:S02]  /*16910*/  ISETP.GT.AND P4, PT, R0, 0xa8, P3 ;  /* 0x000000a80000780c */ /* 0x000fc40001f84270 */
[----:B------:R-:W-:Y:S01]  /*16920*/  F2FP.BF16.F32.PACK_AB R8, RZ, R8 ;  /* 0x00000008ff08723e */ /* 0x000fe200000010ff */
[----:B------:R1:W-:Y:S03]  /*16930*/  @P5 STG.E.U16 desc[UR40][R4.64+0x142], R10 ;  /* 0x0001420a04005986 */ /* 0x0003e6000c101528 */
[----:B--2---:R-:W-:Y:S02]  /*16940*/  PRMT R12, R8, 0x7610, R12 ;  /* 0x00007610080c7816 */ /* 0x004fe4000000000c */
[----:B0-----:R-:W-:Y:S01]  /*16950*/  F2FP.BF16.F32.PACK_AB R9, RZ, R3 ;  /* 0x00000003ff09723e */ /* 0x001fe200000010ff */
[-C--:B------:R-:W-:Y:S01]  /*16960*/  FMUL R3, R189, R2.reuse ;  /* 0x00000002bd037220 */ /* 0x080fe20000400000 */
[-C--:B------:R-:W-:Y:S02]  /*16970*/  FMUL R8, R188, R2.reuse ;  /* 0x00000002bc087220 */ /* 0x080fe40000400000 */
[----:B-1----:R-:W-:Y:S01]  /*16980*/  PRMT R10, R9, 0x7610, R10 ;  /* 0x00007610090a7816 */ /* 0x002fe2000000000a */
[----:B------:R0:W-:Y:S01]  /*16990*/  @P0 STG.E.U16 desc[UR40][R6.64+0x140], R11 ;  /* 0x0001400b06000986 */ /* 0x0001e2000c101528 */
[----:B------:R-:W-:Y:S01]  /*169a0*/  F2FP.BF16.F32.PACK_AB R3, RZ, R3 ;  /* 0x00000003ff03723e */ /* 0x000fe200000010ff */
[----:B------:R-:W-:Y:S01]  /*169b0*/  FMUL R9, R187, R2 ;  /* 0x00000002bb097220 */ /* 0x000fe20000400000 */
[C---:B------:R-:W-:Y:S01]  /*169c0*/  ISETP.GT.AND P5, PT, R0.reuse, 0xa9, P3 ;  /* 0x000000a90000780c */ /* 0x040fe20001fa4270 */
[----:B------:R1:W-:Y:S01]  /*169d0*/  @P1 STG.E.U16 desc[UR40][R6.64+0x142], R12 ;  /* 0x0001420c06001986 */ /* 0x0003e2000c101528 */
[----:B------:R-:W-:-:S03]  /*169e0*/  ISETP.GT.AND P1, PT, R0, 0xa8, P2 ;  /* 0x000000a80000780c */ /* 0x000fc60001724270 */
[----:B------:R-:W-:Y:S01]  /*169f0*/  @P4 STG.E.U16 desc[UR40][R4.64+0x150], R10 ;  /* 0x0001500a04004986 */ /* 0x000fe2000c101528 */
[----:B------:R-:W-:Y:S02]  /*16a00*/  ISETP.GT.AND P4, PT, R0, 0xa9, P2 ;  /* 0x000000a90000780c */ /* 0x000fe40001784270 */
[----:B------:R-:W-:Y:S02]  /*16a10*/  F2FP.BF16.F32.PACK_AB R8, RZ, R8 ;  /* 0x00000008ff08723e */ /* 0x000fe400000010ff */
[----:B0-----:R-:W-:Y:S01]  /*16a20*/  PRMT R11, R3, 0x7610, R11 ;  /* 0x00007610030b7816 */ /* 0x001fe2000000000b */
[-C--:B------:R-:W-:Y:S01]  /*16a30*/  FMUL R3, R186, R2.reuse ;  /* 0x00000002ba037220 */ /* 0x080fe20000400000 */
[----:B------:R-:W-:Y:S02]  /*16a40*/  F2FP.BF16.F32.PACK_AB R9, RZ, R9 ;  /* 0x00000009ff09723e */ /* 0x000fe400000010ff */
[----:B-1----:R-:W-:Y:S02]  /*16a50*/  PRMT R12, R8, 0x7610, R12 ;  /* 0x00007610080c7816 */ /* 0x002fe4000000000c */
[----:B------:R-:W-:Y:S01]  /*16a60*/  F2FP.BF16.F32.PACK_AB R8, RZ, R3 ;  /* 0x00000003ff08723e */ /* 0x000fe200000010ff */
[----:B------:R-:W-:Y:S01]  /*16a70*/  FMUL R3, R185, R2 ;  /* 0x00000002b9037220 */ /* 0x000fe20000400000 */
[----:B------:R-:W-:Y:S01]  /*16a80*/  PRMT R13, R9, 0x7610, R13 ;  /* 0x00007610090d7816 */ /* 0x000fe2000000000d */
[----:B------:R0:W-:Y:S01]  /*16a90*/  @P5 STG.E.U16 desc[UR40][R4.64+0x152], R11 ;  /* 0x0001520b04005986 */ /* 0x0001e2000c101528 */
[----:B------:R-:W-:-:S02]  /*16aa0*/  ISETP.GT.AND P0, PT, R0, 0xb0, P3 ;  /* 0x000000b00000780c */ /* 0x000fc40001f04270 */
        /* <DEDUP_REMOVED lines=26> */
[----:B------:R-:W-:Y:S02]  /*16c50*/  ISETP.GT.AND P1, PT, R0, 0xb8, P2 ;  /* 0x000000b80000780c */ /* 0x000fe40001724270 */
[----:B------:R-:W-:Y:S02]  /*16c60*/  F2FP.BF16.F32.PACK_AB R8, RZ, R8 ;  /* 0x00000008ff08723e */ /* 0x000fe400000010ff */
[----:B0-----:R-:W-:Y:S01]  /*16c70*/  PRMT R10, R9, 0x7610, R10 ;  /* 0x00007610090a7816 */ /* 0x001fe2000000000a */
[-C--:B------:R-:W-:Y:S01]  /*16c80*/  FMUL R9, R178, R2.reuse ;  /* 0x00000002b2097220 */ /* 0x080fe20000400000 */
[----:B-1----:R-:W-:Y:S01]  /*16c90*/  PRMT R11, R3, 0x7610, R11 ;  /* 0x00007610030b7816 */ /* 0x002fe2000000000b */
[----:B------:R-:W-:Y:S01]  /*16ca0*/  FMUL R3, R177, R2 ;  /* 0x00000002b1037220 */ /* 0x000fe20000400000 */
[----:B------:R0:W-:Y:S02]  /*16cb0*/  @P5 STG.E.U16 desc[UR40][R4.64+0x170], R12 ;  /* 0x0001700c04005986 */ /* 0x0001e4000c101528 */
[----:B------:R-:W-:-:S02]  /*16cc0*/  F2FP.BF16.F32.PACK_AB R9, RZ, R9 ;  /* 0x00000009ff09723e */ /* 0x000fc400000010ff */
[C---:B------:R-:W-:Y:S02]  /*16cd0*/  ISETP.GT.AND P4, PT, R0.reuse, 0xb9, P2 ;  /* 0x000000b90000780c */ /* 0x040fe40001784270 */
[----:B------:R-:W-:Y:S02]  /*16ce0*/  ISETP.GT.AND P5, PT, R0, 0xc0, P3 ;  /* 0x000000c00000780c */ /* 0x000fe40001fa4270 */
[----:B0-----:R-:W-:Y:S02]  /*16cf0*/  PRMT R12, R8, 0x7610, R12 ;  /* 0x00007610080c7816 */ /* 0x001fe4000000000c */
[----:B------:R-:W-:Y:S01]  /*16d00*/  F2FP.BF16.F32.PACK_AB R8, RZ, R3 ;  /* 0x00000003ff08723e */ /* 0x000fe200000010ff */
[----:B------:R-:W-:Y:S01]  /*16d10*/  FMUL R3, R176, R2 ;  /* 0x00000002b0037220 */ /* 0x000fe20000400000 */
[----:B------:R-:W-:Y:S01]  /*16d20*/  PRMT R13, R9, 0x7610, R13 ;  /* 0x00007610090d7816 */ /* 0x000fe2000000000d */
[----:B------:R0:W-:Y:S01]  /*16d30*/  @P6 STG.E.U16 desc[UR40][R4.64+0x172], R10 ;  /* 0x0001720a04006986 */ /* 0x0001e2000c101528 */
[----:B------:R-:W-:-:S02]  /*16d40*/  ISETP.GT.AND P0, PT, R0, 0xc1, P3 ;  /* 0x000000c10000780c */ /* 0x000fc40001f04270 */
[----:B------:R-:W-:Y:S01]  /*16d50*/  F2FP.BF16.F32.PACK_AB R9, RZ, R3 ;  /* 0x00000003ff09723e */ /* 0x000fe200000010ff */
[----:B------:R1:W-:Y:S01]  /*16d60*/  @P1 STG.E.U16 desc[UR40][R6.64+0x170], R11 ;  /* 0x0001700b06001986 */ /* 0x0003e2000c101528 */
[-C--:B------:R-:W-:Y:S01]  /*16d70*/  FMUL R3, R174, R2.reuse ;  /* 0x00000002ae037220 */ /* 0x080fe20000400000 */
[----:B------:R-:W-:Y:S02]  /*16d80*/  ISETP.GT.AND P1, PT, R0, 0xc0, P2 ;  /* 0x000000c00000780c */ /* 0x000fe40001724270 */
        /* <DEDUP_REMOVED lines=40> */
[C---:B------:R-:W-:Y:S01]  /*17010*/  ISETP.GT.AND P0, PT, R0.reuse, 0xd0, P2 ;  /* 0x000000d00000780c */ /* 0x040fe20001704270 */
        /* <DEDUP_REMOVED lines=11> */
[----:B------:R-:W-:Y:S01]  /*170d0*/  ISETP.GT.AND P5, PT, R0, 0xd9, P3 ;  /* 0x000000d90000780c */ /* 0x000fe20001fa4270 */
[----:B------:R-:W-:Y:S01]  /*170e0*/  FMUL R8, R164, R2 ;  /* 0x00000002a4087220 */ /* 0x000fe20000400000 */
[----:B------:R-:W-:Y:S01]  /*170f0*/  @P0 STG.E.U16 desc[UR40][R6.64+0x1a0], R14 ;  /* 0x0001a00e06000986 */ /* 0x000fe2000c101528 */
[----:B------:R-:W-:-:S03]  /*17100*/  ISETP.GT.AND P0, PT, R0, 0xd8, P2 ;  /* 0x000000d80000780c */ /* 0x000fc60001704270 */
[----:B------:R0:W-:Y:S01]  /*17110*/  @P1 STG.E.U16 desc[UR40][R6.64+0x1a2], R9 ;  /* 0x0001a20906001986 */ /* 0x0001e2000c101528 */
[----:B------:R-:W-:Y:S02]  /*17120*/  F2FP.BF16.F32.PACK_AB R8, RZ, R8 ;  /* 0x00000008ff08723e */ /* 0x000fe400000010ff */
[----:B------:R-:W-:Y:S02]  /*17130*/  ISETP.GT.AND P1, PT, R0, 0xd9, P2 ;  /* 0x000000d90000780c */ /* 0x000fe40001724270 */
        /* <DEDUP_REMOVED lines=16> */
[----:B------:R1:W-:Y:S01]  /*17240*/  @P1 STG.E.U16 desc[UR40][R6.64+0x1b2], R10 ;  /* 0x0001b20a06001986 */ /* 0x0003e2000c101528 */
[C---:B------:R-:W-:Y:S02]  /*17250*/  ISETP.GT.AND P1, PT, R0.reuse, 0xe0, P2 ;  /* 0x000000e00000780c */ /* 0x040fe40001724270 */
[----:B------:R-:W-:Y:S02]  /*17260*/  ISETP.GT.AND P0, PT, R0, 0xe1, P2 ;  /* 0x000000e10000780c */ /* 0x000fe40001704270 */
[----:B0-----:R-:W-:Y:S02]  /*17270*/  PRMT R12, R8, 0x7610, R12 ;  /* 0x00007610080c7816 */ /* 0x001fe4000000000c */
[----:B------:R-:W-:Y:S01]  /*17280*/  F2FP.BF16.F32.PACK_AB R8, RZ, R3 ;  /* 0x00000003ff08723e */ /* 0x000fe200000010ff */
[----:B------:R-:W-:Y:S01]  /*17290*/  FMUL R3, R157, R2 ;  /* 0x000000029d037220 */ /* 0x000fe20000400000 */
[----:B------:R0:W-:Y:S01]  /*172a0*/  @P4 STG.E.U16 desc[UR40][R4.64+0x1c0], R11 ;  /* 0x0001c00b04004986 */ /* 0x0001e2000c101528 */
[----:B-1----:R-:W-:-:S02]  /*172b0*/  PRMT R10, R9, 0x7610, R10 ;  /* 0x00007610090a7816 */ /* 0x002fc4000000000a */
[----:B------:R-:W-:Y:S01]  /*172c0*/  PRMT R13, R8, 0x7610, R13 ;  /* 0x00007610080d7816 */ /* 0x000fe2000000000d */
[----:B------:R-:W-:Y:S01]  /*172d0*/  @P5 STG.E.U16 desc[UR40][R4.64+0x1c2], R12 ;  /* 0x0001c20c04005986 */ /* 0x000fe2000c101528 */
[-C--:B------:R-:W-:Y:S01]  /*172e0*/  FMUL R8, R156, R2.reuse ;  /* 0x000000029c087220 */ /* 0x080fe20000400000 */
[C---:B------:R-:W-:Y:S02]  /*172f0*/  ISETP.GT.AND P4, PT, R0.reuse, 0xe8, P3 ;  /* 0x000000e80000780c */ /* 0x040fe40001f84270 */
[----:B------:R-:W-:Y:S01]  /*17300*/  F2FP.BF16.F32.PACK_AB R9, RZ, R3 ;  /* 0x00000003ff09723e */ /* 0x000fe200000010ff */
[----:B------:R-:W-:Y:S01]  /*17310*/  FMUL R3, R155, R2 ;  /* 0x000000029b037220 */ /* 0x000fe20000400000 */
[C---:B------:R-:W-:Y:S02]  /*17320*/  ISETP.GT.AND P5, PT, R0.reuse, 0xe9, P3 ;  /* 0x000000e90000780c */ /* 0x040fe40001fa4270 */
[----:B------:R-:W-:Y:S02]  /*17330*/  ISETP.GT.AND P6, PT, R0, 0xe8, P2 ;  /* 0x000000e80000780c */ /* 0x000fe400017c4270 */
[----:B------:R-:W-:Y:S01]  /*17340*/  F2FP.BF16.F32.PACK_AB R8, RZ, R8 ;  /* 0x00000008ff08723e */ /* 0x000fe200000010ff */
[----:B------:R1:W-:Y:S01]  /*17350*/  @P1 STG.E.U16 desc[UR40][R6.64+0x1c0], R10 ;  /* 0x0001c00a06001986 */ /* 0x0003e2000c101528 */
[----:B------:R-:W-:-:S02]  /*17360*/  F2FP.BF16.F32.PACK_AB R3, RZ, R3 ;  /* 0x00000003ff03723e */ /* 0x000fc400000010ff */
[C---:B------:R-:W-:Y:S01]  /*17370*/  ISETP.GT.AND P1, PT, R17.reuse, 0x80, PT ;  /* 0x000000801100780c */ /* 0x040fe20003f24270 */
[----:B------:R2:W-:Y:S01]  /*17380*/  @P0 STG.E.U16 desc[UR40][R6.64+0x1c2], R13 ;  /* 0x0001c20d06000986 */ /* 0x0005e2000c101528 */
[----:B------:R-:W-:Y:S02]  /*17390*/  ISETP.GT.AND P0, PT, R17, 0x88, PT ;  /* 0x000000881100780c */ /* 0x000fe40003f04270 */
[----:B0-----:R-:W-:Y:S02]  /*173a0*/  PRMT R11, R8, 0x7610, R11 ;  /* 0x00007610080b7816 */ /* 0x001fe4000000000b */
[----:B------:R-:W-:Y:S02]  /*173b0*/  PRMT R17, R3, 0x7610, R17 ;  /* 0x0000761003117816 */ /* 0x000fe40000000011 */
[----:B-1----:R-:W-:Y:S01]  /*173c0*/  PRMT R10, R9, 0x7610, R10 ;  /* 0x00007610090a7816 */ /* 0x002fe2000000000a */
[----:B------:R-:W-:-:S04]  /*173d0*/  FMUL R3, R154, R2 ;  /* 0x000000029a037220 */ /* 0x000fc80000400000 */
[----:B------:R-:W-:Y:S01]  /*173e0*/  @P4 STG.E.U16 desc[UR40][R4.64+0x1d0], R10 ;  /* 0x0001d00a04004986 */ /* 0x000fe2000c101528 */
[----:B------:R-:W-:-:S03]  /*173f0*/  ISETP.GT.AND P4, PT, R0, 0xe9, P2 ;  /* 0x000000e90000780c */ /* 0x000fc60001784270 */
[----:B------:R0:W-:Y:S01]  /*17400*/  @P5 STG.E.U16 desc[UR40][R4.64+0x1d2], R11 ;  /* 0x0001d20b04005986 */ /* 0x0001e2000c101528 */
[----:B------:R-:W-:-:S03]  /*17410*/  ISETP.GT.AND P5, PT, R0, 0xf0, P3 ;  /* 0x000000f00000780c */ /* 0x000fc60001fa4270 */
[----:B------:R-:W-:Y:S01]  /*17420*/  @P6 STG.E.U16 desc[UR40][R6.64+0x1d0], R17 ;  /* 0x0001d01106006986 */ /* 0x000fe2000c101528 */
[----:B------:R-:W-:Y:S01]  /*17430*/  ISETP.GT.AND P6, PT, R0, 0xf1, P3 ;  /* 0x000000f10000780c */ /* 0x000fe20001fc4270 */
[-C--:B------:R-:W-:Y:S01]  /*17440*/  FMUL R8, R153, R2.reuse ;  /* 0x0000000299087220 */ /* 0x080fe20000400000 */
[----:B------:R-:W-:Y:S01]  /*17450*/  FMUL R9, R152, R2 ;  /* 0x0000000298097220 */ /* 0x000fe20000400000 */
[----:B--2---:R-:W-:-:S03]  /*17460*/  F2FP.BF16.F32.PACK_AB R13, RZ, R3 ;  /* 0x00000003ff0d723e */ /* 0x004fc600000010ff */
[----:B------:R-:W-:Y:S02]  /*17470*/  F2FP.BF16.F32.PACK_AB R14, RZ, R8 ;  /* 0x00000008ff0e723e */ /* 0x000fe400000010ff */
[----:B------:R-:W-:Y:S01]  /*17480*/  F2FP.BF16.F32.PACK_AB R15, RZ, R9 ;  /* 0x00000009ff0f723e */ /* 0x000fe200000010ff */
[----:B------:R-:W-:Y:S01]  /*17490*/  @P4 STG.E.U16 desc[UR40][R6.64+0x1d2], R13 ;  /* 0x0001d20d06004986 */ /* 0x000fe2000c101528 */
[----:B------:R-:W-:-:S03]  /*174a0*/  ISETP.GT.AND P4, PT, R0, 0xf1, P2 ;  /* 0x000000f10000780c */ /* 0x000fc60001784270 */
[----:B------:R-:W-:Y:S04]  /*174b0*/  @P5 STG.E.U16 desc[UR40][R4.64+0x1e0], R14 ;  /* 0x0001e00e04005986 */ /* 0x000fe8000c101528 */
[----:B------:R-:W-:Y:S01]  /*174c0*/  @P6 STG.E.U16 desc[UR40][R4.64+0x1e2], R15 ;  /* 0x0001e20f04006986 */ /* 0x000fe2000c101528 */
[----:B------:R-:W-:Y:S01]  /*174d0*/  ISETP.GT.AND P6, PT, R0, 0xf0, P2 ;  /* 0x000000f00000780c */ /* 0x000fe200017c4270 */
[-C--:B0-----:R-:W-:Y:S01]  /*174e0*/  FMUL R11, R23, R2.reuse ;  /* 0x00000002170b7220 */ /* 0x081fe20000400000 */
[----:B------:R-:W-:-:S04]  /*174f0*/  FMUL R12, R22, R2 ;  /* 0x00000002160c7220 */ /* 0x000fc80000400000 */
[----:B------:R-:W-:Y:S02]  /*17500*/  F2FP.BF16.F32.PACK_AB R11, RZ, R11 ;  /* 0x0000000bff0b723e */ /* 0x000fe400000010ff */
[----:B------:R-:W-:Y:S02]  /*17510*/  F2FP.BF16.F32.PACK_AB R12, RZ, R12 ;  /* 0x0000000cff0c723e */ /* 0x000fe400000010ff */
[C---:B------:R-:W-:Y:S02]  /*17520*/  ISETP.GT.AND P5, PT, R0.reuse, 0xf8, P3 ;  /* 0x000000f80000780c */ /* 0x040fe40001fa4270 */
[----:B------:R-:W-:Y:S01]  /*17530*/  ISETP.GT.AND P3, PT, R0, 0xf9, P3 ;  /* 0x000000f90000780c */ /* 0x000fe20001f64270 */
[----:B------:R-:W-:Y:S01]  /*17540*/  @P6 STG.E.U16 desc[UR40][R6.64+0x1e0], R11 ;  /* 0x0001e00b06006986 */ /* 0x000fe2000c101528 */
[----:B------:R-:W-:-:S03]  /*17550*/  FMUL R10, R21, R2 ;  /* 0x00000002150a7220 */ /* 0x000fc60000400000 */
[----:B------:R0:W-:Y:S01]  /*17560*/  @P4 STG.E.U16 desc[UR40][R6.64+0x1e2], R12 ;  /* 0x0001e20c06004986 */ /* 0x0001e2000c101528 */
[----:B------:R-:W-:Y:S01]  /*17570*/  ISETP.GT.AND P4, PT, R0, 0xf8, P2 ;  /* 0x000000f80000780c */ /* 0x000fe20001784270 */
[-C--:B------:R-:W-:Y:S01]  /*17580*/  FMUL R9, R20, R2.reuse ;  /* 0x0000000214097220 */ /* 0x080fe20000400000 */
[-C--:B------:R-:W-:Y:S01]  /*17590*/  FMUL R8, R18, R2.reuse ;  /* 0x0000000212087220 */ /* 0x080fe20000400000 */
[----:B------:R-:W-:Y:S01]  /*175a0*/  FMUL R3, R19, R2 ;  /* 0x0000000213037220 */ /* 0x000fe20000400000 */
[----:B------:R-:W-:Y:S02]  /*175b0*/  F2FP.BF16.F32.PACK_AB R10, RZ, R10 ;  /* 0x0000000aff0a723e */ /* 0x000fe400000010ff */
[----:B------:R-:W-:Y:S02]  /*175c0*/  ISETP.GT.AND P2, PT, R0, 0xf9, P2 ;  /* 0x000000f90000780c */ /* 0x000fe40001744270 */
[----:B------:R-:W-:Y:S02]  /*175d0*/  F2FP.BF16.F32.PACK_AB R9, RZ, R9 ;  /* 0x00000009ff09723e */ /* 0x000fe400000010ff */
[----:B------:R-:W-:-:S02]  /*175e0*/  F2FP.BF16.F32.PACK_AB R8, RZ, R8 ;  /* 0x00000008ff08723e */ /* 0x000fc400000010ff */
[----:B------:R-:W-:Y:S01]  /*175f0*/  F2FP.BF16.F32.PACK_AB R3, RZ, R3 ;  /* 0x00000003ff03723e */ /* 0x000fe200000010ff */
[----:B------:R-:W-:Y:S01]  /*17600*/  @P5 STG.E.U16 desc[UR40][R4.64+0x1f0], R10 ;  /* 0x0001f00a04005986 */ /* 0x000fe2000c101528 */
[----:B0-----:R-:W-:Y:S01]  /*17610*/  PRMT R12, R8, 0x7610, R12 ;  /* 0x00007610080c7816 */ /* 0x001fe2000000000c */
[----:B------:R-:W-:Y:S01]  /*17620*/  @P4 IMAD.MOV.U32 R8, RZ, RZ, R6 ;  /* 0x000000ffff084224 */ /* 0x000fe200078e0006 */
[----:B------:R-:W-:Y:S01]  /*17630*/  PRMT R11, R3, 0x7610, R11 ;  /* 0x00007610030b7816 */ /* 0x000fe2000000000b */
[----:B------:R0:W-:Y:S01]  /*17640*/  @P3 STG.E.U16 desc[UR40][R4.64+0x1f2], R9 ;  /* 0x0001f20904003986 */ /* 0x0001e2000c101528 */
[----:B------:R-:W-:Y:S02]  /*17650*/  USHF.L.U32 UR12, UR8, 0x8, URZ ;  /* 0x00000008080c7899 */ /* 0x000fe4000800063f */
[----:B------:R-:W-:Y:S01]  /*17660*/  USHF.L.U64.HI UR11, UR8, 0x8, UR9 ;  /* 0x00000008080b7899 */ /* 0x000fe20008010209 */
[----:B0-----:R-:W-:-:S03]  /*17670*/  @P4 IMAD.MOV.U32 R9, RZ, RZ, R7 ;  /* 0x000000ffff094224 */ /* 0x001fc600078e0007 */
[----:B------:R-:W-:Y:S02]  /*17680*/  MOV R3, UR12 ;  /* 0x0000000c00037c02 */ /* 0x000fe40008000f00 */
[----:B------:R0:W-:Y:S01]  /*17690*/  @P4 STG.E.U16 desc[UR40][R8.64+0x1f0], R11 ;  /* 0x0001f00b08004986 */ /* 0x0001e2000c101528 */
[C---:B------:R-:W-:Y:S02]  /*176a0*/  ISETP.GT.AND P3, PT, R0.reuse, RZ, P1 ;  /* 0x000000ff0000720c */ /* 0x040fe40000f64270 */
[----:B------:R-:W-:Y:S01]  /*176b0*/  ISETP.GT.AND P4, PT, R0, 0x1, P1 ;  /* 0x000000010000780c */ /* 0x000fe20000f84270 */
[-C--:B------:R-:W-:Y:S01]  /*176c0*/  FMUL R24, R24, R2.reuse ;  /* 0x0000000218187220 */ /* 0x080fe20000400000 */
[----:B------:R-:W-:Y:S01]  /*176d0*/  FMUL R25, R25, R2 ;  /* 0x0000000219197220 */ /* 0x000fe20000400000 */
[----:B0-----:R-:W-:Y:S02]  /*176e0*/  @P2 IMAD.MOV.U32 R8, RZ, RZ, R6 ;  /* 0x000000ffff082224 */ /* 0x001fe400078e0006 */
[----:B------:R-:W-:-:S02]  /*176f0*/  @P2 IMAD.MOV.U32 R9, RZ, RZ, R7 ;  /* 0x000000ffff092224 */ /* 0x000fc400078e0007 */
[----:B------:R-:W-:-:S03]  /*17700*/  IMAD.U32 R7, RZ, RZ, UR11 ;  /* 0x0000000bff077e24 */ /* 0x000fc6000f8e00ff */
[----:B------:R0:W-:Y:S01]  /*17710*/  @P2 STG.E.U16 desc[UR40][R8.64+0x1f2], R12 ;  /* 0x0001f20c08002986 */ /* 0x0001e2000c101528 */
[C---:B------:R-:W-:Y:S02]  /*17720*/  IADD3 R6, P2, P6, R4.reuse, UR5, R3 ;  /* 0x0000000504067c10 */ /* 0x040fe4000fe5e003 */
[----:B------:R-:W-:Y:S02]  /*17730*/  IADD3 R4, P5, R4, UR12, RZ ;  /* 0x0000000c04047c10 */ /* 0x000fe4000ffbe0ff */
[C---:B------:R-:W-:Y:S02]  /*17740*/  IADD3.X R7, R5.reuse, UR4, R7, P2, P6 ;  /* 0x0000000405077c10 */ /* 0x040fe400097ec407 */
[----:B------:R-:W-:Y:S02]  /*17750*/  F2FP.BF16.F32.PACK_AB R24, RZ, R24 ;  /* 0x00000018ff18723e */ /* 0x000fe400000010ff */
[----:B------:R-:W-:Y:S02]  /*17760*/  IADD3.X R5, R5, UR11, RZ, P5, !PT ;  /* 0x0000000b05057c10 */ /* 0x000fe4000affe4ff */
[----:B------:R-:W-:-:S02]  /*17770*/  F2FP.BF16.F32.PACK_AB R25, RZ, R25 ;  /* 0x00000019ff19723e */ /* 0x000fc400000010ff */
[C---:B------:R-:W-:Y:S01]  /*17780*/  ISETP.GT.AND P2, PT, R0.reuse, RZ, P0 ;  /* 0x000000ff0000720c */ /* 0x040fe20000744270 */
[----:B------:R-:W-:Y:S01]  /*17790*/  @P3 STG.E.U16 desc[UR40][R4.64], R24 ;  /* 0x0000001804003986 */ /* 0x000fe2000c101528 */
[----:B------:R-:W-:Y:S01]  /*177a0*/  ISETP.GT.AND P3, PT, R0, 0x1, P0 ;  /* 0x000000010000780c */ /* 0x000fe20000764270 */
[-C--:B------:R-:W-:Y:S02]  /*177b0*/  FMUL R26, R26, R2.reuse ;  /* 0x000000021a1a7220 */ /* 0x080fe40000400000 */
[----:B------:R-:W-:Y:S01]  /*177c0*/  @P4 STG.E.U16 desc[UR40][R4.64+0x2], R25 ;  /* 0x0000021904004986 */ /* 0x000fe2000c101528 */
[----:B------:R-:W-:Y:S01]  /*177d0*/  ISETP.GT.AND P4, PT, R0, 0x8, P1 ;  /* 0x000000080000780c */ /* 0x000fe20000f84270 */
[-C--:B------:R-:W-:Y:S01]  /*177e0*/  FMUL R27, R27, R2.reuse ;  /* 0x000000021b1b7220 */ /* 0x080fe20000400000 */
[----:B0-----:R-:W-:Y:S01]  /*177f0*/  IADD3 R8, P5, R4, UR5, RZ ;  /* 0x0000000504087c10 */ /* 0x001fe2000ffbe0ff */
[----:B------:R-:W-:Y:S01]  /*17800*/  FMUL R28, R28, R2 ;  /* 0x000000021c1c7220 */ /* 0x000fe20000400000 */
[----:B------:R-:W-:-:S02]  /*17810*/  F2FP.BF16.F32.PACK_AB R26, RZ, R26 ;  /* 0x0000001aff1a723e */ /* 0x000fc400000010ff */
[----:B------:R-:W-:Y:S02]  /*17820*/  IADD3.X R9, R5, UR4, RZ, P5, !PT ;  /* 0x0000000405097c10 */ /* 0x000fe4000affe4ff */
[----:B------:R-:W-:Y:S02]  /*17830*/  F2FP.BF16.F32.PACK_AB R27, RZ, R27 ;  /* 0x0000001bff1b723e */ /* 0x000fe400000010ff */
[----:B------:R-:W-:Y:S01]  /*17840*/  F2FP.BF16.F32.PACK_AB R28, RZ, R28 ;  /* 0x0000001cff1c723e */ /* 0x000fe200000010ff */
[----:B------:R-:W-:Y:S01]  /*17850*/  @P2 STG.E.U16 desc[UR40][R8.64], R26 ;  /* 0x0000001a08002986 */ /* 0x000fe2000c101528 */
[C---:B------:R-:W-:Y:S02]  /*17860*/  ISETP.GT.AND P5, PT, R0.reuse, 0x9, P1 ;  /* 0x000000090000780c */ /* 0x040fe40000fa4270 */
[C---:B------:R-:W-:Y:S01]  /*17870*/  ISETP.GT.AND P2, PT, R0.reuse, 0x8, P0 ;  /* 0x000000080000780c */ /* 0x040fe20000744270 */
[----:B------:R-:W-:Y:S01]  /*17880*/  @P3 STG.E.U16 desc[UR40][R8.64+0x2], R27 ;  /* 0x0000021b08003986 */ /* 0x000fe2000c101528 */
[-C--:B------:R-:W-:Y:S01]  /*17890*/  FMUL R29, R29, R2.reuse ;  /* 0x000000021d1d7220 */ /* 0x080fe20000400000 */
[----:B------:R-:W-:Y:S01]  /*178a0*/  ISETP.GT.AND P3, PT, R0, 0x9, P0 ;  /* 0x000000090000780c */ /* 0x000fe20000764270 */
[-C--:B------:R-:W-:Y:S01]  /*178b0*/  FMUL R30, R30, R2.reuse ;  /* 0x000000021e1e7220 */ /* 0x080fe20000400000 */
[----:B------:R-:W-:Y:S01]  /*178c0*/  @P4 STG.E.U16 desc[UR40][R4.64+0x10], R28 ;  /* 0x0000101c04004986 */ /* 0x000fe2000c101528 */
[----:B------:R-:W-:Y:S01]  /*178d0*/  ISETP.GT.AND P4, PT, R0, 0x10, P1 ;  /* 0x000000100000780c */ /* 0x000fe20000f84270 */
[-C--:B------:R-:W-:Y:S01]  /*178e0*/  FMUL R31, R31, R2.reuse ;  /* 0x000000021f1f7220 */ /* 0x080fe20000400000 */
[----:B------:R-:W-:Y:S01]  /*178f0*/  IADD3 R10, P6, R4, UR5, RZ ;  /* 0x00000005040a7c10 */ /* 0x000fe2000ffde0ff */
[----:B------:R-:W-:Y:S01]  /*17900*/  FMUL R32, R32, R2 ;  /* 0x0000000220207220 */ /* 0x000fe20000400000 */
[----:B------:R-:W-:-:S02]  /*17910*/  F2FP.BF16.F32.PACK_AB R29, RZ, R29 ;  /* 0x0000001dff1d723e */ /* 0x000fc400000010ff */
[----:B------:R-:W-:Y:S02]  /*17920*/  F2FP.BF16.F32.PACK_AB R30, RZ, R30 ;  /* 0x0000001eff1e723e */ /* 0x000fe400000010ff */
[----:B------:R-:W-:Y:S02]  /*17930*/  IADD3.X R11, R5, UR4, RZ, P6, !PT ;  /* 0x00000004050b7c10 */ /* 0x000fe4000b7fe4ff */
[----:B------:R-:W-:Y:S01]  /*17940*/  F2FP.BF16.F32.PACK_AB R31, RZ, R31 ;  /* 0x0000001fff1f723e */ /* 0x000fe200000010ff */
[----:B------:R-:W-:Y:S01]  /*17950*/  @P5 STG.E.U16 desc[UR40][R4.64+0x12], R29 ;  /* 0x0000121d04005986 */ /* 0x000fe2000c101528 */
[----:B------:R-:W-:Y:S02]  /*17960*/  F2FP.BF16.F32.PACK_AB R32, RZ, R32 ;  /* 0x00000020ff20723e */ /* 0x000fe400000010ff */
[C---:B------:R-:W-:Y:S01]  /*17970*/  ISETP.GT.AND P5, PT, R0.reuse, 0x11, P1 ;  /* 0x000000110000780c */ /* 0x040fe20000fa4270 */
[----:B------:R-:W-:Y:S01]  /*17980*/  @P2 STG.E.U16 desc[UR40][R10.64+0x10], R30 ;  /* 0x0000101e0a002986 */ /* 0x000fe2000c101528 */
[----:B------:R-:W-:Y:S01]  /*17990*/  ISETP.GT.AND P2, PT, R0, 0x10, P0 ;  /* 0x000000100000780c */ /* 0x000fe20000744270 */
[----:B------:R-:W-:-:S02]  /*179a0*/  FMUL R33, R33, R2 ;  /* 0x0000000221217220 */ /* 0x000fc40000400000 */
[----:B------:R-:W-:Y:S01]  /*179b0*/  @P3 STG.E.U16 desc[UR40][R6.64+0x12], R31 ;  /* 0x0000121f06003986 */ /* 0x000fe2000c101528 */
[----:B------:R-:W-:Y:S01]  /*179c0*/  ISETP.GT.AND P3, PT, R0, 0x11, P0 ;  /* 0x000000110000780c */ /* 0x000fe20000764270 */
[-C--:B------:R-:W-:Y:S02]  /*179d0*/  FMUL R34, R34, R2.reuse ;  /* 0x0000000222227220 */ /* 0x080fe40000400000 */
[----:B------:R-:W-:Y:S01]  /*179e0*/  @P4 STG.E.U16 desc[UR40][R4.64+0x20], R32 ;  /* 0x0000202004004986 */ /* 0x000fe2000c101528 */
[----:B------:R-:W-:Y:S01]  /*179f0*/  ISETP.GT.AND P4, PT, R0, 0x18, P1 ;  /* 0x000000180000780c */ /* 0x000fe20000f84270 */
[-C--:B------:R-:W-:Y:S01]  /*17a00*/  FMUL R35, R35, R2.reuse ;  /* 0x0000000223237220 */ /* 0x080fe20000400000 */
[----:B------:R-:W-:Y:S01]  /*17a10*/  FMUL R36, R36, R2 ;  /* 0x0000000224247220 */ /* 0x000fe20000400000 */
[----:B------:R-:W-:Y:S02]  /*17a20*/  F2FP.BF16.F32.PACK_AB R33, RZ, R33 ;  /* 0x00000021ff21723e */ /* 0x000fe400000010ff */
[----:B------:R-:W-:-:S02]  /*17a30*/  F2FP.BF16.F32.PACK_AB R34, RZ, R34 ;  /* 0x00000022ff22723e */ /* 0x000fc400000010ff */
[----:B------:R-:W-:Y:S01]  /*17a40*/  F2FP.BF16.F32.PACK_AB R35, RZ, R35 ;  /* 0x00000023ff23723e */ /* 0x000fe200000010ff */
[----:B------:R-:W-:Y:S01]  /*17a50*/  @P5 STG.E.U16 desc[UR40][R4.64+0x22], R33 ;  /* 0x0000222104005986 */ /* 0x000fe2000c101528 */
[----:B------:R-:W-:Y:S02]  /*17a60*/  F2FP.BF16.F32.PACK_AB R36, RZ, R36 ;  /* 0x00000024ff24723e */ /* 0x000fe400000010ff */
[C---:B------:R-:W-:Y:S01]  /*17a70*/  ISETP.GT.AND P5, PT, R0.reuse, 0x19, P1 ;  /* 0x000000190000780c */ /* 0x040fe20000fa4270 */
[----:B------:R-:W-:Y:S01]  /*17a80*/  @P2 STG.E.U16 desc[UR40][R6.64+0x20], R34 ;  /* 0x0000202206002986 */ /* 0x000fe2000c101528 */
[C---:B------:R-:W-:Y:S01]  /*17a90*/  ISETP.GT.AND P2, PT, R0.reuse, 0x18, P0 ;  /* 0x000000180000780c */ /* 0x040fe20000744270 */
[-C--:B------:R-:W-:Y:S02]  /*17aa0*/  FMUL R37, R37, R2.reuse ;  /* 0x0000000225257220 */ /* 0x080fe40000400000 */
[----:B------:R-:W-:Y:S01]  /*17ab0*/  @P3 STG.E.U16 desc[UR40][R6.64+0x22], R35 ;  /* 0x0000222306003986 */ /* 0x000fe2000c101528 */
[----:B------:R-:W-:Y:S01]  /*17ac0*/  ISETP.GT.AND P3, PT, R0, 0x19, P0 ;  /* 0x000000190000780c */ /* 0x000fe20000764270 */
[----:B------:R-:W-:-:S02]  /*17ad0*/  FMUL R38, R38, R2 ;  /* 0x0000000226267220 */ /* 0x000fc40000400000 */
[----:B------:R-:W-:Y:S01]  /*17ae0*/  @P4 STG.E.U16 desc[UR40][R4.64+0x30], R36 ;  /* 0x0000302404004986 */ /* 0x000fe2000c101528 */
[----:B------:R-:W-:Y:S01]  /*17af0*/  ISETP.GT.AND P4, PT, R0, 0x20, P1 ;  /* 0x000000200000780c */ /* 0x000fe20000f84270 */
[-C--:B------:R-:W-:Y:S01]  /*17b00*/  FMUL R39, R39, R2.reuse ;  /* 0x0000000227277220 */ /* 0x080fe20000400000 */
[----:B------:R-:W-:Y:S01]  /*17b10*/  FMUL R40, R40, R2 ;  /* 0x0000000228287220 */ /* 0x000fe20000400000 */
[----:B------:R-:W-:Y:S02]  /*17b20*/  F2FP.BF16.F32.PACK_AB R37, RZ, R37 ;  /* 0x00000025ff25723e */ /* 0x000fe400000010ff */
[----:B------:R-:W-:Y:S02]  /*17b30*/  F2FP.BF16.F32.PACK_AB R38, RZ, R38 ;  /* 0x00000026ff26723e */ /* 0x000fe400000010ff */
[----:B------:R-:W-:Y:S01]  /*17b40*/  F2FP.BF16.F32.PACK_AB R39, RZ, R39 ;  /* 0x00000027ff27723e */ /* 0x000fe200000010ff */
[----:B------:R-:W-:Y:S01]  /*17b50*/  @P5 STG.E.U16 desc[UR40][R4.64+0x32], R37 ;  /* 0x0000322504005986 */ /* 0x000fe2000c101528 */
[----:B------:R-:W-:-:S02]  /*17b60*/  F2FP.BF16.F32.PACK_AB R40, RZ, R40 ;  /* 0x00000028ff28723e */ /* 0x000fc400000010ff */
[C---:B------:R-:W-:Y:S01]  /*17b70*/  ISETP.GT.AND P5, PT, R0.reuse, 0x21, P1 ;  /* 0x000000210000780c */ /* 0x040fe20000fa4270 */
[----:B------:R-:W-:Y:S01]  /*17b80*/  @P2 STG.E.U16 desc[UR40][R6.64+0x30], R38 ;  /* 0x0000302606002986 */ /* 0x000fe2000c101528 */
[C---:B------:R-:W-:Y:S01]  /*17b90*/  ISETP.GT.AND P2, PT, R0.reuse, 0x20, P0 ;  /* 0x000000200000780c */ /* 0x040fe20000744270 */
[-C--:B------:R-:W-:Y:S02]  /*17ba0*/  FMUL R41, R41, R2.reuse ;  /* 0x0000000229297220 */ /* 0x080fe40000400000 */
[----:B------:R-:W-:Y:S01]  /*17bb0*/  @P3 STG.E.U16 desc[UR40][R6.64+0x32], R39 ;  /* 0x0000322706003986 */ /* 0x000fe2000c101528 */
[----:B------:R-:W-:Y:S01]  /*17bc0*/  ISETP.GT.AND P3, PT, R0, 0x21, P0 ;  /* 0x000000210000780c */ /* 0x000fe20000764270 */
[-C--:B------:R-:W-:Y:S02]  /*17bd0*/  FMUL R42, R42, R2.reuse ;  /* 0x000000022a2a7220 */ /* 0x080fe40000400000 */
[----:B------:R-:W-:Y:S01]  /*17be0*/  @P4 STG.E.U16 desc[UR40][R4.64+0x40], R40 ;  /* 0x0000402804004986 */ /* 0x000fe2000c101528 */
[----:B------:R-:W-:Y:S01]  /*17bf0*/  ISETP.GT.AND P4, PT, R0, 0x28, P1 ;  /* 0x000000280000780c */ /* 0x000fe20000f84270 */
[-C--:B------:R-:W-:Y:S01]  /*17c00*/  FMUL R43, R43, R2.reuse ;  /* 0x000000022b2b7220 */ /* 0x080fe20000400000 */
[----:B------:R-:W-:Y:S01]  /*17c10*/  FMUL R44, R44, R2 ;  /* 0x000000022c2c7220 */ /* 0x000fe20000400000 */
[----:B------:R-:W-:-:S02]  /*17c20*/  F2FP.BF16.F32.PACK_AB R41, RZ, R41 ;  /* 0x00000029ff29723e */ /* 0x000fc400000010ff */
[----:B------:R-:W-:Y:S02]  /*17c30*/  F2FP.BF16.F32.PACK_AB R42, RZ, R42 ;  /* 0x0000002aff2a723e */ /* 0x000fe400000010ff */
        /* <DEDUP_REMOVED lines=357> */
[----:B------:R-:W-:Y:S01]  /*19290*/  ISETP.GT.AND P2, PT, R0, 0xd8, P0 ;  /* 0x000000d80000780c */ /* 0x000fe20000744270 */
[-C--:B------:R-:W-:Y:S02]  /*192a0*/  FMUL R133, R133, R2.reuse ;  /* 0x0000000285857220 */ /* 0x080fe40000400000 */
[----:B------:R-:W-:Y:S01]  /*192b0*/  @P3 STG.E.U16 desc[UR40][R6.64+0x1a2], R131 ;  /* 0x0001a28306003986 */ /* 0x000fe2000c101528 */
[----:B------:R-:W-:-:S03]  /*192c0*/  FMUL R134, R134, R2 ;  /* 0x0000000286867220 */ /* 0x000fc60000400000 */
[----:B------:R-:W-:Y:S01]  /*192d0*/  @P4 STG.E.U16 desc[UR40][R4.64+0x1b0], R132 ;  /* 0x0001b08404004986 */ /* 0x000fe2000c101528 */
[C---:B------:R-:W-:Y:S01]  /*192e0*/  ISETP.GT.AND P4, PT, R0.reuse, 0xd9, P0 ;  /* 0x000000d90000780c */ /* 0x040fe20000784270 */
[----:B------:R-:W-:Y:S01]  /*192f0*/  FMUL R135, R135, R2 ;  /* 0x0000000287877220 */ /* 0x000fe20000400000 */
[----:B------:R-:W-:Y:S02]  /*19300*/  F2FP.BF16.F32.PACK_AB R133, RZ, R133 ;  /* 0x00000085ff85723e */ /* 0x000fe400000010ff */
[----:B------:R-:W-:Y:S02]  /*19310*/  F2FP.BF16.F32.PACK_AB R134, RZ, R134 ;  /* 0x00000086ff86723e */ /* 0x000fe400000010ff */
[----:B------:R-:W-:Y:S01]  /*19320*/  F2FP.BF16.F32.PACK_AB R135, RZ, R135 ;  /* 0x00000087ff87723e */ /* 0x000fe200000010ff */
[----:B------:R-:W-:Y:S01]  /*19330*/  @P5 STG.E.U16 desc[UR40][R4.64+0x1b2], R133 ;  /* 0x0001b28504005986 */ /* 0x000fe2000c101528 */
[----:B------:R-:W-:-:S03]  /*19340*/  ISETP.GT.AND P5, PT, R0, 0xe0, P1 ;  /* 0x000000e00000780c */ /* 0x000fc60000fa4270 */
[----:B------:R-:W-:Y:S01]  /*19350*/  @P2 STG.E.U16 desc[UR40][R6.64+0x1b0], R134 ;  /* 0x0001b08606002986 */ /* 0x000fe2000c101528 */
[----:B------:R-:W-:Y:S01]  /*19360*/  ISETP.GT.AND P2, PT, R0, 0xe1, P1 ;  /* 0x000000e10000780c */ /* 0x000fe20000f44270 */
[-C--:B------:R-:W-:Y:S01]  /*19370*/  FMUL R136, R136, R2.reuse ;  /* 0x0000000288887220 */ /* 0x080fe20000400000 */
[C---:B------:R-:W-:Y:S01]  /*19380*/  ISETP.GT.AND P3, PT, R0.reuse, 0xe0, P0 ;  /* 0x000000e00000780c */ /* 0x040fe20000764270 */
[----:B------:R-:W-:Y:S01]  /*19390*/  @P4 STG.E.U16 desc[UR40][R6.64+0x1b2], R135 ;  /* 0x0001b28706004986 */ /* 0x000fe2000c101528 */
[-C--:B------:R-:W-:Y:S01]  /*193a0*/  FMUL R137, R137, R2.reuse ;  /* 0x0000000289897220 */ /* 0x080fe20000400000 */
[----:B------:R-:W-:Y:S01]  /*193b0*/  ISETP.GT.AND P4, PT, R0, 0xe1, P0 ;  /* 0x000000e10000780c */ /* 0x000fe20000784270 */
[-C--:B------:R-:W-:Y:S01]  /*193c0*/  FMUL R138, R138, R2.reuse ;  /* 0x000000028a8a7220 */ /* 0x080fe20000400000 */
[----:B------:R-:W-:Y:S01]  /*193d0*/  FMUL R139, R139, R2 ;  /* 0x000000028b8b7220 */ /* 0x000fe20000400000 */
[----:B------:R-:W-:Y:S02]  /*193e0*/  F2FP.BF16.F32.PACK_AB R136, RZ, R136 ;  /* 0x00000088ff88723e */ /* 0x000fe400000010ff */
[----:B------:R-:W-:-:S02]  /*193f0*/  F2FP.BF16.F32.PACK_AB R137, RZ, R137 ;  /* 0x00000089ff89723e */ /* 0x000fc400000010ff */
[----:B------:R-:W-:Y:S02]  /*19400*/  F2FP.BF16.F32.PACK_AB R138, RZ, R138 ;  /* 0x0000008aff8a723e */ /* 0x000fe400000010ff */
[----:B------:R-:W-:Y:S01]  /*19410*/  F2FP.BF16.F32.PACK_AB R139, RZ, R139 ;  /* 0x0000008bff8b723e */ /* 0x000fe200000010ff */
[----:B------:R-:W-:Y:S01]  /*19420*/  @P5 STG.E.U16 desc[UR40][R4.64+0x1c0], R136 ;  /* 0x0001c08804005986 */ /* 0x000fe2000c101528 */
[----:B------:R-:W-:-:S03]  /*19430*/  ISETP.GT.AND P5, PT, R0, 0xe9, P1 ;  /* 0x000000e90000780c */ /* 0x000fc60000fa4270 */
[----:B------:R-:W-:Y:S01]  /*19440*/  @P2 STG.E.U16 desc[UR40][R4.64+0x1c2], R137 ;  /* 0x0001c28904002986 */ /* 0x000fe2000c101528 */
[C---:B------:R-:W-:Y:S02]  /*19450*/  ISETP.GT.AND P2, PT, R0.reuse, 0xe8, P1 ;  /* 0x000000e80000780c */ /* 0x040fe40000f44270 */
[C---:B------:R-:W-:Y:S01]  /*19460*/  ISETP.GT.AND P6, PT, R0.reuse, 0xe8, P0 ;  /* 0x000000e80000780c */ /* 0x040fe200007c4270 */
[----:B------:R-:W-:Y:S01]  /*19470*/  @P3 STG.E.U16 desc[UR40][R6.64+0x1c0], R138 ;  /* 0x0001c08a06003986 */ /* 0x000fe2000c101528 */
[----:B------:R-:W-:Y:S01]  /*19480*/  ISETP.GT.AND P3, PT, R0, 0xe9, P0 ;  /* 0x000000e90000780c */ /* 0x000fe20000764270 */
[-C--:B------:R-:W-:Y:S01]  /*19490*/  FMUL R140, R140, R2.reuse ;  /* 0x000000028c8c7220 */ /* 0x080fe20000400000 */
[-C--:B------:R-:W-:Y:S01]  /*194a0*/  FMUL R141, R141, R2.reuse ;  /* 0x000000028d8d7220 */ /* 0x080fe20000400000 */
[----:B------:R-:W-:Y:S01]  /*194b0*/  @P4 STG.E.U16 desc[UR40][R6.64+0x1c2], R139 ;  /* 0x0001c28b06004986 */ /* 0x000fe2000c101528 */
[----:B------:R-:W-:Y:S01]  /*194c0*/  ISETP.GT.AND P4, PT, R0, 0xf0, P1 ;  /* 0x000000f00000780c */ /* 0x000fe20000f84270 */
[-C--:B------:R-:W-:Y:S01]  /*194d0*/  FMUL R142, R142, R2.reuse ;  /* 0x000000028e8e7220 */ /* 0x080fe20000400000 */
[-C--:B------:R-:W-:Y:S01]  /*194e0*/  FMUL R143, R143, R2.reuse ;  /* 0x000000028f8f7220 */ /* 0x080fe20000400000 */
[----:B------:R-:W-:Y:S01]  /*194f0*/  FMUL R144, R144, R2 ;  /* 0x0000000290907220 */ /* 0x000fe20000400000 */
[----:B------:R-:W-:-:S02]  /*19500*/  F2FP.BF16.F32.PACK_AB R140, RZ, R140 ;  /* 0x0000008cff8c723e */ /* 0x000fc400000010ff */
[----:B------:R-:W-:Y:S02]  /*19510*/  F2FP.BF16.F32.PACK_AB R141, RZ, R141 ;  /* 0x0000008dff8d723e */ /* 0x000fe400000010ff */
[----:B------:R-:W-:Y:S02]  /*19520*/  F2FP.BF16.F32.PACK_AB R142, RZ, R142 ;  /* 0x0000008eff8e723e */ /* 0x000fe400000010ff */
[----:B------:R-:W-:Y:S02]  /*19530*/  F2FP.BF16.F32.PACK_AB R143, RZ, R143 ;  /* 0x0000008fff8f723e */ /* 0x000fe400000010ff */
[----:B------:R-:W-:Y:S01]  /*19540*/  F2FP.BF16.F32.PACK_AB R144, RZ, R144 ;  /* 0x00000090ff90723e */ /* 0x000fe200000010ff */
[----:B------:R-:W-:Y:S01]  /*19550*/  @P2 STG.E.U16 desc[UR40][R4.64+0x1d0], R140 ;  /* 0x0001d08c04002986 */ /* 0x000fe2000c101528 */
[----:B------:R-:W-:-:S03]  /*19560*/  ISETP.GT.AND P2, PT, R0, 0xf1, P1 ;  /* 0x000000f10000780c */ /* 0x000fc60000f44270 */
[----:B------:R-:W-:Y:S01]  /*19570*/  @P5 STG.E.U16 desc[UR40][R4.64+0x1d2], R141 ;  /* 0x0001d28d04005986 */ /* 0x000fe2000c101528 */
[----:B------:R-:W-:-:S03]  /*19580*/  ISETP.GT.AND P5, PT, R0, 0xf0, P0 ;  /* 0x000000f00000780c */ /* 0x000fc600007a4270 */
[----:B------:R-:W-:Y:S01]  /*19590*/  @P6 STG.E.U16 desc[UR40][R6.64+0x1d0], R142 ;  /* 0x0001d08e06006986 */ /* 0x000fe2000c101528 */
[----:B------:R-:W-:-:S03]  /*195a0*/  FMUL R145, R145, R2 ;  /* 0x0000000291917220 */ /* 0x000fc60000400000 */
[----:B------:R-:W-:Y:S01]  /*195b0*/  @P3 STG.E.U16 desc[UR40][R6.64+0x1d2], R143 ;  /* 0x0001d28f06003986 */ /* 0x000fe2000c101528 */
[----:B------:R-:W-:-:S03]  /*195c0*/  ISETP.GT.AND P3, PT, R0, 0xf8, P1 ;  /* 0x000000f80000780c */ /* 0x000fc60000f64270 */
[----:B------:R-:W-:Y:S01]  /*195d0*/  @P4 STG.E.U16 desc[UR40][R4.64+0x1e0], R144 ;  /* 0x0001e09004004986 */ /* 0x000fe2000c101528 */
[----:B------:R-:W-:Y:S01]  /*195e0*/  ISETP.GT.AND P4, PT, R0, 0xf1, P0 ;  /* 0x000000f10000780c */ /* 0x000fe20000784270 */
[-C--:B------:R-:W-:Y:S01]  /*195f0*/  FMUL R146, R146, R2.reuse ;  /* 0x0000000292927220 */ /* 0x080fe20000400000 */
[C---:B------:R-:W-:Y:S01]  /*19600*/  ISETP.GT.AND P1, PT, R0.reuse, 0xf9, P1 ;  /* 0x000000f90000780c */ /* 0x040fe20000f24270 */
[-C--:B------:R-:W-:Y:S01]  /*19610*/  FMUL R147, R147, R2.reuse ;  /* 0x0000000293937220 */ /* 0x080fe20000400000 */
[----:B------:R-:W-:Y:S01]  /*19620*/  ISETP.GT.AND P6, PT, R0, 0xf8, P0 ;  /* 0x000000f80000780c */ /* 0x000fe200007c4270 */
[-C--:B------:R-:W-:Y:S01]  /*19630*/  FMUL R148, R148, R2.reuse ;  /* 0x0000000294947220 */ /* 0x080fe20000400000 */
[----:B------:R-:W-:Y:S01]  /*19640*/  FMUL R149, R149, R2 ;  /* 0x0000000295957220 */ /* 0x000fe20000400000 */
[----:B------:R-:W-:Y:S02]  /*19650*/  F2FP.BF16.F32.PACK_AB R145, RZ, R145 ;  /* 0x00000091ff91723e */ /* 0x000fe400000010ff */
[----:B------:R-:W-:-:S02]  /*19660*/  F2FP.BF16.F32.PACK_AB R146, RZ, R146 ;  /* 0x00000092ff92723e */ /* 0x000fc400000010ff */
[----:B------:R-:W-:Y:S02]  /*19670*/  ISETP.GT.AND P0, PT, R0, 0xf9, P0 ;  /* 0x000000f90000780c */ /* 0x000fe40000704270 */
[----:B------:R-:W-:Y:S01]  /*19680*/  F2FP.BF16.F32.PACK_AB R147, RZ, R147 ;  /* 0x00000093ff93723e */ /* 0x000fe200000010ff */
[----:B------:R-:W-:Y:S01]  /*19690*/  FMUL R150, R150, R2 ;  /* 0x0000000296967220 */ /* 0x000fe20000400000 */
[----:B------:R-:W-:Y:S02]  /*196a0*/  F2FP.BF16.F32.PACK_AB R148, RZ, R148 ;  /* 0x00000094ff94723e */ /* 0x000fe400000010ff */
[----:B------:R-:W-:Y:S01]  /*196b0*/  F2FP.BF16.F32.PACK_AB R149, RZ, R149 ;  /* 0x00000095ff95723e */ /* 0x000fe200000010ff */
[----:B------:R-:W-:Y:S01]  /*196c0*/  FMUL R151, R151, R2 ;  /* 0x0000000297977220 */ /* 0x000fe20000400000 */
[----:B------:R-:W-:Y:S01]  /*196d0*/  @P2 STG.E.U16 desc[UR40][R4.64+0x1e2], R145 ;  /* 0x0001e29104002986 */ /* 0x000fe2000c101528 */
[----:B------:R-:W-:-:S03]  /*196e0*/  F2FP.BF16.F32.PACK_AB R150, RZ, R150 ;  /* 0x00000096ff96723e */ /* 0x000fc600000010ff */
[----:B------:R-:W-:Y:S01]  /*196f0*/  @P5 STG.E.U16 desc[UR40][R6.64+0x1e0], R146 ;  /* 0x0001e09206005986 */ /* 0x000fe2000c101528 */
[----:B------:R-:W-:-:S03]  /*19700*/  F2FP.BF16.F32.PACK_AB R151, RZ, R151 ;  /* 0x00000097ff97723e */ /* 0x000fc600000010ff */
[----:B------:R-:W-:Y:S04]  /*19710*/  @P4 STG.E.U16 desc[UR40][R6.64+0x1e2], R147 ;  /* 0x0001e29306004986 */ /* 0x000fe8000c101528 */
[----:B------:R-:W-:Y:S04]  /*19720*/  @P3 STG.E.U16 desc[UR40][R4.64+0x1f0], R148 ;  /* 0x0001f09404003986 */ /* 0x000fe8000c101528 */
[----:B------:R0:W-:Y:S02]  /*19730*/  @P1 STG.E.U16 desc[UR40][R4.64+0x1f2], R149 ;  /* 0x0001f29504001986 */ /* 0x0001e4000c101528 */
[----:B0-----:R-:W-:Y:S01]  /*19740*/  @P6 MOV R4, R6 ;  /* 0x0000000600046202 */ /* 0x001fe20000000f00 */
[----:B------:R-:W-:-:S05]  /*19750*/  @P6 IMAD.MOV.U32 R5, RZ, RZ, R7 ;  /* 0x000000ffff056224 */ /* 0x000fca00078e0007 */
[----:B------:R0:W-:Y:S04]  /*19760*/  @P6 STG.E.U16 desc[UR40][R4.64+0x1f0], R150 ;  /* 0x0001f09604006986 */ /* 0x0001e8000c101528 */
[----:B------:R0:W-:Y:S02]  /*19770*/  @P0 STG.E.U16 desc[UR40][R6.64+0x1f2], R151 ;  /* 0x0001f29706000986 */ /* 0x0001e4000c101528 */
.L_x_536:
[----:B------:R-:W-:Y:S05]  /*19780*/  BSYNC B0 ;  /* 0x0000000000007941 */ /* 0x000fea0003800000 */
.L_x_28:
[----:B0-----:R-:W2:Y:S04]  /*19790*/  LDL.LU R5, [R1+0x200] ;  /* 0x0002000001057983 */ /* 0x001ea80000300800 */
[----:B------:R-:W2:Y:S01]  /*197a0*/  LDL.LU R4, [R1+0x204] ;  /* 0x0002040001047983 */ /* 0x000ea20000300800 */
[----:B------:R-:W-:Y:S01]  /*197b0*/  ULDC UR4, c[0x0][0xc] ;  /* 0x0000030000047ab9 */ /* 0x000fe20000000800 */
[----:B------:R-:W-:Y:S01]  /*197c0*/  ULDC UR5, c[0x0][0x10] ;  /* 0x0000040000057ab9 */ /* 0x000fe20000000800 */
[----:B-----5:R-:W2:Y:S01]  /*197d0*/  LDC R3, c[0x0][0x14] ;  /* 0x00000500ff037b82 */ /* 0x020ea20000000800 */
[----:B------:R-:W-:Y:S01]  /*197e0*/  UIMAD.WIDE.U32 UR4, UR4, UR5, URZ ;  /* 0x00000005040472a5 */ /* 0x000fe2000f8e003f */
[----:B----4-:R-:W-:Y:S01]  /*197f0*/  PRMT R0, RZ, 0x7610, R0 ;  /* 0x00007610ff007816 */ /* 0x010fe20000000000 */
[----:B------:R-:W-:Y:S01]  /*19800*/  UMOV UR43, 0xffffffff ;  /* 0xffffffff002b7882 */ /* 0x000fe20000000000 */
[----:B------:R-:W-:-:S03]  /*19810*/  UMOV UR44, 0xffffffff ;  /* 0xffffffff002c7882 */ /* 0x000fc60000000000 */
[----:B--2---:R-:W-:-:S04]  /*19820*/  IMAD.WIDE.U32 R4, R3, UR4, R4 ;  /* 0x0000000403047c25 */ /* 0x004fc8000f8e0004 */
[----:B------:R-:W-:Y:S01]  /*19830*/  IMAD R3, R3, UR5, RZ ;  /* 0x0000000503037c24 */ /* 0x000fe2000f8e02ff */
[----:B------:R-:W-:Y:S01]  /*19840*/  ULDC.64 UR4, c[0x0][0x650] ;  /* 0x0001940000047ab9 */ /* 0x000fe20000000a00 */
[----:B------:R-:W-:Y:S01]  /*19850*/  IMAD.MOV.U32 R7, RZ, RZ, R4 ;  /* 0x000000ffff077224 */ /* 0x000fe200078e0004 */
[----:B------:R-:W-:Y:S01]  /*19860*/  ISETP.GE.U32.AND P0, PT, R4, UR4, PT ;  /* 0x0000000404007c0c */ /* 0x000fe2000bf06070 */
[----:B------:R-:W-:-:S05]  /*19870*/  IMAD.IADD R6, R5, 0x1, R3 ;  /* 0x0000000105067824 */ /* 0x000fca00078e0203 */
[----:B------:R0:W-:Y:S01]  /*19880*/  STL [R1+0x200], R6 ;  /* 0x0002000601007387 */ /* 0x0001e20000100800 */
[----:B------:R-:W-:-:S03]  /*19890*/  ISETP.GE.U32.AND.EX P0, PT, R6, UR5, PT, P0 ;  /* 0x0000000506007c0c */ /* 0x000fc6000bf06100 */
[----:B------:R0:W-:Y:S10]  /*198a0*/  STL [R1+0x204], R7 ;  /* 0x0002040701007387 */ /* 0x0001f40000100800 */
[----:B0-----:R-:W-:Y:S05]  /*198b0*/  @P0 BRA `(.L_x_537) ;  /* 0x0000000400880947 */ /* 0x001fea0003800000 */
[----:B------:R-:W0:Y:S01]  /*198c0*/  S2UR UR6, SR_CTAID.X ;  /* 0x00000000000679c3 */ /* 0x000e220000002500 */
[----:B------:R-:W-:Y:S01]  /*198d0*/  ULDC.64 UR12, c[0x0][0x628] ;  /* 0x00018a00000c7ab9 */ /* 0x000fe20000000a00 */
[----:B------:R-:W-:Y:S01]  /*198e0*/  ULDC UR4, c[0x0][0x150] ;  /* 0x0000540000047ab9 */ /* 0x000fe20000000800 */
[----:B------:R-:W-:Y:S01]  /*198f0*/  ISETP.NE.U32.AND P0, PT, RZ, UR12, PT ;  /* 0x0000000cff007c0c */ /* 0x000fe2000bf05070 */
[----:B------:R-:W-:Y:S01]  /*19900*/  ULDC UR15, c[0x0][0x630] ;  /* 0x00018c00000f7ab9 */ /* 0x000fe20000000800 */
[C---:B------:R-:W-:Y:S01]  /*19910*/  R2UR UR16, R7.reuse ;  /* 0x00000000071072ca */ /* 0x040fe200000e0000 */
[----:B------:R-:W-:Y:S01]  /*19920*/  ULDC UR19, c[0x0][0x154] ;  /* 0x0000550000137ab9 */ /* 0x000fe20000000800 */
[----:B------:R-:W-:Y:S01]  /*19930*/  ISETP.NE.AND.EX P0, PT, RZ, UR13, PT, P0 ;  /* 0x0000000dff007c0c */ /* 0x000fe2000bf05300 */
[----:B------:R-:W2:Y:S01]  /*19940*/  S2UR UR18, SR_CTAID.Y ;  /* 0x00000000001279c3 */ /* 0x000ea20000002600 */
[----:B------:R-:W-:Y:S02]  /*19950*/  R2UR UR17, R6 ;  /* 0x00000000061172ca */ /* 0x000fe400000e0000 */
[----:B------:R-:W-:-:S02]  /*19960*/  R2UR UR10, R7 ;  /* 0x00000000070a72ca */ /* 0x000fc400000e0000 */
[----:B------:R-:W-:Y:S02]  /*19970*/  R2UR UR11, R6 ;  /* 0x00000000060b72ca */ /* 0x000fe400000e0000 */
[----:B0-----:R-:W-:-:S05]  /*19980*/  I2FP.F32.U32 R0, UR6 ;  /* 0x0000000600007c45 */ /* 0x001fca0008201000 */
[----:B------:R-:W-:-:S04]  /*19990*/  FMUL R0, R0, UR4 ;  /* 0x0000000400007c20 */ /* 0x000fc80008400000 */
[----:B------:R0:W4:Y:S01]  /*199a0*/  F2I.U32.TRUNC.NTZ R3, R0 ;  /* 0x0000000000037305 */ /* 0x000122000020f000 */
[----:B--2---:R-:W-:Y:S05]  /*199b0*/  @!P0 BRA `(.L_x_538) ;  /* 0x0000000000308947 */ /* 0x004fea0003800000 */
        /* <DEDUP_REMOVED lines=12> */
.L_x_538:
[----:B------:R-:W-:Y:S01]  /*19a80*/  USHF.R.U64 UR44, UR10, UR15, UR11 ;  /* 0x0000000f0a2c7299 */ /* 0x000fe2000800120b */
[----:B0-----:R-:W-:Y:S01]  /*19a90*/  I2FP.F32.U32 R0, UR18 ;  /* 0x0000001200007c45 */ /* 0x001fe20008201000 */
[----:B------:R-:W-:Y:S02]  /*19aa0*/  USHF.R.U32.HI UR4, URZ, UR15, UR11 ;  /* 0x0000000f3f047299 */ /* 0x000fe4000801160b */
        /* <DEDUP_REMOVED lines=8> */
[----:B------:R-:W-:Y:S01]  /*19b30*/  UIMAD.WIDE.U32 UR8, UR10, UR12, UR8 ;  /* 0x0000000c0a0872a5 */ /* 0x000fe2000f8e0008 */
[----:B----4-:R-:W-:Y:S01]  /*19b40*/  R2UR UR12, R3 ;  /* 0x00000000030c72ca */ /* 0x010fe200000e0000 */
[----:B------:R-:W-:Y:S01]  /*19b50*/  UIMAD UR10, UR10, UR13, UR4 ;  /* 0x0000000d0a0a72a4 */ /* 0x000fe2000f8e0204 */
[----:B------:R-:W-:Y:S01]  /*19b60*/  ULDC UR11, c[0x0][0x618] ;  /* 0x00018600000b7ab9 */ /* 0x000fe20000000800 */
[----:B------:R-:W-:Y:S02]  /*19b70*/  ULDC UR21, c[0x0][0x658] ;  /* 0x0001960000157ab9 */ /* 0x000fe40000000800 */
[----:B------:R-:W-:Y:S01]  /*19b80*/  UIADD3 UR9, UR9, UR10, URZ ;  /* 0x0000000a09097290 */ /* 0x000fe2000fffe03f */
[----:B------:R-:W-:Y:S01]  /*19b90*/  UMOV UR15, 0xffffffff ;  /* 0xffffffff000f7882 */ /* 0x000fe20000000000 */
[----:B------:R-:W-:Y:S01]  /*19ba0*/  ULDC.64 UR4, c[0x0][0x640] ;  /* 0x0001900000047ab9 */ /* 0x000fe20000000a00 */
[----:B------:R-:W-:Y:S01]  /*19bb0*/  USHF.L.U32 UR15, UR15, UR21, URZ ;  /* 0x000000150f0f7299 */ /* 0x000fe2000800063f */
[----:B------:R-:W-:Y:S01]  /*19bc0*/  ISETP.NE.U32.AND P0, PT, RZ, UR4, PT ;  /* 0x00000004ff007c0c */ /* 0x000fe2000bf05070 */
[----:B------:R-:W-:-:S02]  /*19bd0*/  USHF.R.U64 UR16, UR8, UR11, UR9 ;  /* 0x0000000b08107299 */ /* 0x000fc40008001209 */
[----:B------:R-:W-:Y:S01]  /*19be0*/  USHF.R.U32.HI UR8, URZ, UR11, UR9 ;  /* 0x0000000b3f087299 */ /* 0x000fe20008011609 */
[----:B0-----:R-:W-:Y:S01]  /*19bf0*/  R2UR UR14, R0 ;  /* 0x00000000000e72ca */ /* 0x001fe200000e0000 */
[----:B------:R-:W-:Y:S01]  /*19c00*/  ULDC UR17, c[0x0][0x608] ;  /* 0x0001820000117ab9 */ /* 0x000fe20000000800 */
[----:B------:R-:W-:Y:S01]  /*19c10*/  ULOP3.LUT UR42, URZ, UR15, URZ, 0x33, !UPT ;  /* 0x0000000f3f2a7292 */ /* 0x000fe2000f8e333f */
[----:B------:R-:W-:Y:S01]  /*19c20*/  ISETP.NE.AND.EX P0, PT, RZ, UR5, PT, P0 ;  /* 0x00000005ff007c0c */ /* 0x000fe2000bf05300 */
[----:B------:R-:W-:Y:S02]  /*19c30*/  USHF.R.U64 UR15, UR16, UR17, UR8 ;  /* 0x00000011100f7299 */ /* 0x000fe40008001208 */
[----:B------:R-:W-:Y:S02]  /*19c40*/  USHF.R.U32.HI UR8, URZ, UR17, UR8 ;  /* 0x000000113f087299 */ /* 0x000fe40008011608 */
[----:B------:R-:W-:Y:S02]  /*19c50*/  UIADD3 UR12, -UR12, URZ, URZ ;  /* 0x0000003f0c0c7290 */ /* 0x000fe4000fffe13f */
[----:B------:R-:W-:Y:S01]  /*19c60*/  USHF.R.U64 UR17, UR15, UR21, UR8 ;  /* 0x000000150f117299 */ /* 0x000fe20008001208 */
[----:B------:R-:W-:Y:S01]  /*19c70*/  UMOV UR19, 0x1 ;  /* 0x0000000100137882 */ /* 0x000fe20000000000 */
[----:B------:R-:W-:Y:S01]  /*19c80*/  ULDC UR13, c[0x0][0x144] ;  /* 0x00005100000d7ab9 */ /* 0x000fe20000000800 */
[----:B------:R-:W-:Y:S01]  /*19c90*/  ULDC UR7, c[0x0][0x600] ;  /* 0x0001800000077ab9 */ /* 0x000fe20000000800 */
[----:B------:R-:W-:-:S02]  /*19ca0*/  USHF.L.U32 UR24, UR19, UR21, URZ ;  /* 0x0000001513187299 */ /* 0x000fc4000800063f */
[----:B------:R-:W-:Y:S02]  /*19cb0*/  USHF.R.U32.HI UR8, URZ, UR21, UR8 ;  /* 0x000000153f087299 */ /* 0x000fe40008011608 */
[----:B------:R-:W-:Y:S02]  /*19cc0*/  UIMAD UR21, UR13, UR12, UR6 ;  /* 0x0000000c0d1572a4 */ /* 0x000fe4000f8e0206 */
[----:B------:R-:W-:Y:S02]  /*19cd0*/  UIADD3 UR20, UR7, -0x1, URZ ;  /* 0xffffffff07147890 */ /* 0x000fe4000fffe03f */
[----:B------:R-:W-:Y:S01]  /*19ce0*/  UIADD3 UR19, -UR14, URZ, URZ ;  /* 0x0000003f0e137290 */ /* 0x000fe2000fffe13f */
        /* <DEDUP_REMOVED lines=17> */
.L_x_539:
[----:B------:R-:W-:Y:S01]  /*19e00*/  UISETP.NE.AND UP0, UPT, UR38, URZ, UPT ;  /* 0x0000003f2600728c */ /* 0x000fe2000bf05270 */
[----:B------:R-:W-:Y:S01]  /*19e10*/  MOV R0, 0x1 ;  /* 0x0000000100007802 */ /* 0x000fe20000000f00 */
[----:B------:R-:W-:Y:S02]  /*19e20*/  USHF.R.U64 UR4, UR6, UR22, UR8 ;  /* 0x0000001606047299 */ /* 0x000fe40008001208 */
[----:B------:R-:W-:Y:S02]  /*19e30*/  ULOP3.LUT UR42, UR15, UR42, URZ, 0xc0, !UPT ;  /* 0x0000002a0f2a7292 */ /* 0x000fe4000f8ec03f */
[----:B------:R-:W-:Y:S02]  /*19e40*/  UIADD3 UR5, -UR4, URZ, URZ ;  /* 0x0000003f04057290 */ /* 0x000fe4000fffe13f */
[----:B------:R-:W-:Y:S02]  /*19e50*/  UIMAD UR42, UR24, UR4, UR42 ;  /* 0x00000004182a72a4 */ /* 0x000fe4000f8e022a */
[----:B------:R-:W-:-:S02]  /*19e60*/  ULOP3.LUT UR16, UR16, UR20, URZ, 0xc0, !UPT ;  /* 0x0000001410107292 */ /* 0x000fc4000f8ec03f */
[----:B------:R-:W-:Y:S02]  /*19e70*/  @UP0 UIMAD UR21, UR25, UR19, UR18 ;  /* 0x00000013191502a4 */ /* 0x000fe4000f8e0212 */
[----:B------:R-:W-:-:S03]  /*19e80*/  UIMAD UR4, UR5, UR23, UR17 ;  /* 0x00000017050472a4 */ /* 0x000fc6000f8e0211 */
[----:B------:R-:W-:Y:S01]  /*19e90*/  ULDC UR5, c[0x0][0x610] ;  /* 0x0001840000057ab9 */ /* 0x000fe20000000800 */
[----:B------:R-:W-:Y:S02]  /*19ea0*/  UIMAD UR4, UR4, UR7, UR16 ;  /* 0x00000007040472a4 */ /* 0x000fe4000f8e0210 */
[----:B------:R-:W-:-:S04]  /*19eb0*/  UIMAD UR42, UR42, UR5, UR21 ;  /* 0x000000052a2a72a4 */ /* 0x000fc8000f8e0215 */
[----:B------:R-:W-:Y:S02]  /*19ec0*/  USEL UR43, UR4, UR42, !UP0 ;  /* 0x0000002a042b7287 */ /* 0x000fe4000c000000 */
[----:B------:R-:W-:-:S12]  /*19ed0*/  USEL UR42, UR42, UR4, !UP0 ;  /* 0x000000042a2a7287 */ /* 0x000fd8000c000000 */
.L_x_537:
[----:B------:R-:W-:-:S13]  /*19ee0*/  LOP3.LUT P0, RZ, R0, 0xff, RZ, 0xc0, !PT ;  /* 0x000000ff00ff7812 */ /* 0x000fda000780c0ff */
[----:B------:R-:W-:Y:S05]  /*19ef0*/  @P0 BRA `(.L_x_540) ;  /* 0xfffffe70007c0947 */ /* 0x000fea000383ffff */
[----:B------:R-:W-:Y:S05]  /*19f00*/  EXIT ;  /* 0x000000000000794d */ /* 0x000fea0003800000 */
.L_x_3:
[----:B------:R-:W2:Y:S01]  /*19f10*/  LDL R5, [R1+0x204] ;  /* 0x0002040001057983 */ /* 0x000ea20000100800 */
[----:B------:R-:W-:-:S03]  /*19f20*/  ULDC.64 UR8, c[0x0][0x650] ;  /* 0x0001940000087ab9 */ /* 0x000fc60000000a00 */
[----:B------:R-:W3:Y:S01]  /*19f30*/  LDL R4, [R1+0x200] ;  /* 0x0002000001047983 */ /* 0x000ee20000100800 */
[----:B------:R-:W-:Y:S01]  /*19f40*/  PRMT R0, RZ, 0x7610, R0 ;  /* 0x00007610ff007816 */ /* 0x000fe20000000000 */
[----:B------:R-:W-:Y:S02]  /*19f50*/  IMAD.MOV.U32 R2, RZ, RZ, -0x1 ;  /* 0xffffffffff027424 */ /* 0x000fe400078e00ff */
[----:B------:R-:W-:Y:S02]  /*19f60*/  IMAD.MOV.U32 R3, RZ, RZ, -0x1 ;  /* 0xffffffffff037424 */ /* 0x000fe400078e00ff */
[----:B------:R-:W-:Y:S01]  /*19f70*/  IMAD.MOV.U32 R9, RZ, RZ, -0x1 ;  /* 0xffffffffff097424 */ /* 0x000fe200078e00ff */
[----:B--2---:R-:W-:-:S04]  /*19f80*/  ISETP.GE.U32.AND P0, PT, R5, UR8, PT ;  /* 0x0000000805007c0c */ /* 0x004fc8000bf06070 */
[----:B---3--:R-:W-:-:S13]  /*19f90*/  ISETP.GE.U32.AND.EX P0, PT, R4, UR9, PT, P0 ;  /* 0x0000000904007c0c */ /* 0x008fda000bf06100 */
[----:B------:R-:W-:Y:S05]  /*19fa0*/  @P0 BRA `(.L_x_541) ;  /* 0x00000004008c0947 */ /* 0x000fea0003800000 */
[----:B------:R-:W-:Y:S01]  /*19fb0*/  I2FP.F32.U32 R0, UR4 ;  /* 0x0000000400007c45 */ /* 0x000fe20008201000 */
[----:B0-----:R-:W-:Y:S01]  /*19fc0*/  ULDC.64 UR16, c[0x0][0x628] ;  /* 0x00018a0000107ab9 */ /* 0x001fe20000000a00 */
        /* <DEDUP_REMOVED lines=24> */
.L_x_542:
        /* <DEDUP_REMOVED lines=24> */
[----:B------:R-:W-:Y:S01]  /*1a2d0*/  UMOV UR19, 0x1 ;  /* 0x0000000100137882 */ /* 0x000fe20000000000 */
[----:B------:R-:W-:Y:S01]  /*1a2e0*/  ULDC UR20, c[0x0][0x608] ;  /* 0x0001820000147ab9 */ /* 0x000fe20000000800 */
[----:B------:R-:W-:Y:S01]  /*1a2f0*/  USHF.L.U32 UR26, UR19, UR23, URZ ;  /* 0x00000017131a7299 */ /* 0x000fe2000800063f */
[----:B------:R-:W-:Y:S01]  /*1a300*/  ISETP.NE.AND.EX P0, PT, RZ, UR9, PT, P0 ;  /* 0x00000009ff007c0c */ /* 0x000fe2000bf05300 */
[----:B------:R-:W-:Y:S02]  /*1a310*/  USHF.R.U64 UR19, UR18, UR20, UR11 ;  /* 0x0000001412137299 */ /* 0x000fe4000800120b */
[----:B------:R-:W-:Y:S02]  /*1a320*/  USHF.R.U32.HI UR11, URZ, UR20, UR11 ;  /* 0x000000143f0b7299 */ /* 0x000fe4000801160b */
[----:B------:R-:W-:-:S02]  /*1a330*/  UIADD3 UR15, -UR15, URZ, URZ ;  /* 0x0000003f0f0f7290 */ /* 0x000fc4000fffe13f */
[----:B------:R-:W-:Y:S01]  /*1a340*/  USHF.R.U64 UR20, UR19, UR23, UR11 ;  /* 0x0000001713147299 */ /* 0x000fe2000800120b */
[----:B------:R-:W-:Y:S01]  /*1a350*/  ULDC UR16, c[0x0][0x144] ;  /* 0x0000510000107ab9 */ /* 0x000fe20000000800 */
[----:B------:R-:W-:Y:S01]  /*1a360*/  ULDC UR6, c[0x0][0x600] ;  /* 0x0001800000067ab9 */ /* 0x000fe20000000800 */
[----:B------:R-:W-:Y:S02]  /*1a370*/  USHF.R.U32.HI UR11, URZ, UR23, UR11 ;  /* 0x000000173f0b7299 */ /* 0x000fe4000801160b */
[----:B------:R-:W-:Y:S02]  /*1a380*/  UIMAD UR23, UR16, UR15, UR4 ;  /* 0x0000000f101772a4 */ /* 0x000fe4000f8e0204 */
[----:B------:R-:W-:Y:S02]  /*1a390*/  UIADD3 UR22, UR6, -0x1, URZ ;  /* 0xffffffff06167890 */ /* 0x000fe4000fffe03f */
[----:B------:R-:W-:Y:S02]  /*1a3a0*/  ULOP3.LUT UR27, URZ, UR13, URZ, 0x33, !UPT ;  /* 0x0000000d3f1b7292 */ /* 0x000fe4000f8e333f */
        /* <DEDUP_REMOVED lines=18> */
.L_x_543:
[----:B------:R-:W-:Y:S01]  /*1a4d0*/  UISETP.NE.AND UP0, UPT, UR38, URZ, UPT ;  /* 0x0000003f2600728c */ /* 0x000fe2000bf05270 */
[----:B------:R-:W-:Y:S01]  /*1a4e0*/  MOV R0, 0x1 ;  /* 0x0000000100007802 */ /* 0x000fe20000000f00 */
[----:B------:R-:W-:Y:S01]  /*1a4f0*/  USHF.R.U64 UR8, UR4, UR24, UR11 ;  /* 0x0000001804087299 */ /* 0x000fe2000800120b */
[----:B------:R-:W-:Y:S01]  /*1a500*/  IMAD.U32 R9, RZ, RZ, UR5 ;  /* 0x00000005ff097e24 */ /* 0x000fe2000f8e00ff */
[----:B------:R-:W-:Y:S02]  /*1a510*/  ULOP3.LUT UR4, UR19, UR27, URZ, 0xc0, !UPT ;  /* 0x0000001b13047292 */ /* 0x000fe4000f8ec03f */
[----:B------:R-:W-:Y:S02]  /*1a520*/  ULOP3.LUT UR18, UR18, UR22, URZ, 0xc0, !UPT ;  /* 0x0000001612127292 */ /* 0x000fe4000f8ec03f */
[----:B------:R-:W-:-:S03]  /*1a530*/  UIMAD UR4, UR26, UR8, UR4 ;  /* 0x000000081a0472a4 */ /* 0x000fc6000f8e0204 */
[----:B------:R-:W-:Y:S02]  /*1a540*/  @UP0 UIMAD UR23, UR28, UR21, UR7 ;  /* 0x000000151c1702a4 */ /* 0x000fe4000f8e0207 */
[----:B------:R-:W-:-:S03]  /*1a550*/  UIADD3 UR7, -UR8, URZ, URZ ;  /* 0x0000003f08077290 */ /* 0x000fc6000fffe13f */
[----:B------:R-:W-:Y:S01]  /*1a560*/  ULDC UR8, c[0x0][0x610] ;  /* 0x0001840000087ab9 */ /* 0x000fe20000000800 */
[----:B------:R-:W-:Y:S02]  /*1a570*/  UIMAD UR7, UR7, UR25, UR20 ;  /* 0x00000019070772a4 */ /* 0x000fe4000f8e0214 */
[----:B------:R-:W-:Y:S02]  /*1a580*/  UIMAD UR4, UR4, UR8, UR23 ;  /* 0x00000008040472a4 */ /* 0x000fe4000f8e0217 */
[----:B------:R-:W-:-:S04]  /*1a590*/  UIMAD UR7, UR7, UR6, UR18 ;  /* 0x00000006070772a4 */ /* 0x000fc8000f8e0212 */
[----:B------:R-:W-:Y:S02]  /*1a5a0*/  USEL UR6, UR7, UR4, !UP0 ;  /* 0x0000000407067287 */ /* 0x000fe4000c000000 */
[----:B------:R-:W-:-:S04]  /*1a5b0*/  USEL UR4, UR4, UR7, !UP0 ;  /* 0x0000000704047287 */ /* 0x000fc8000c000000 */
[----:B------:R-:W-:Y:S02]  /*1a5c0*/  IMAD.U32 R3, RZ, RZ, UR6 ;  /* 0x00000006ff037e24 */ /* 0x000fe4000f8e00ff */
[----:B------:R-:W-:-:S07]  /*1a5d0*/  IMAD.U32 R2, RZ, RZ, UR4 ;  /* 0x00000004ff027e24 */ /* 0x000fce000f8e00ff */
.L_x_541:
[----:B------:R-:W-:-:S08]  /*1a5e0*/  NOP ;  /* 0x0000000000007918 */ /* 0x000fd00000000000 */
[----:B0-----:R-:W0:-:S00]  /*1a5f0*/  USETMAXREG.DEALLOC.CTAPOOL 0x18 ;  /* 0x00000018000079c8 */ /* 0x001e0000080e0500 */
[----:B------:R-:W-:-:S13]  /*1a600*/  ISETP.NE.AND P0, PT, RZ, UR10, PT ;  /* 0x0000000aff007c0c */ /* 0x000fda000bf05270 */
[----:B------:R-:W-:Y:S05]  /*1a610*/  @P0 EXIT ;  /* 0x000000000000094d */ /* 0x000fea0003800000 */
[----:B0-----:R-:W-:Y:S01]  /*1a620*/  LOP3.LUT P0, RZ, R0, 0xff, RZ, 0xc0, !PT ;  /* 0x000000ff00ff7812 */ /* 0x001fe2000780c0ff */
[----:B------:R-:W-:Y:S01]  /*1a630*/  IMAD.MOV.U32 R6, RZ, RZ, RZ ;  /* 0x000000ffff067224 */ /* 0x000fe200078e00ff */
[----:B------:R-:W-:-:S11]  /*1a640*/  MOV R0, 0x1 ;  /* 0x0000000100007802 */ /* 0x000fd60000000f00 */
[----:B------:R-:W-:Y:S05]  /*1a650*/  @!P0 BRA `(.L_x_544) ;  /* 0x0000000c00b88947 */ /* 0x000fea0003800000 */
[----:B------:R-:W0:Y:S01]  /*1a660*/  S2R R4, SR_TID.X ;  /* 0x0000000000047919 */ /* 0x000e220000002100 */
[----:B------:R-:W-:Y:S01]  /*1a670*/  ULDC UR4, c[0x0][0x28c] ;  /* 0x0000a30000047ab9 */ /* 0x000fe20000000800 */
[----:B------:R-:W-:Y:S01]  /*1a680*/  ULDC UR5, c[0x0][0x600] ;  /* 0x0001800000057ab9 */ /* 0x000fe20000000800 */
[----:B------:R-:W-:Y:S01]  /*1a690*/  UIADD3 UR9, UR4, 0x3f, URZ ;  /* 0x0000003f04097890 */ /* 0x000fe2000fffe03f */
[----:B------:R-:W-:Y:S01]  /*1a6a0*/  BSSY B0, `(.L_x_544) ;  /* 0x00000e9000007945 */ /* 0x000fe20003800000 */
[----:B------:R-:W-:Y:S01]  /*1a6b0*/  ULDC UR7, c[0x0][0x658] ;  /* 0x0001960000077ab9 */ /* 0x000fe20000000800 */
[----:B------:R-:W-:Y:S01]  /*1a6c0*/  UMOV UR8, 0xffffffff ;  /* 0xffffffff00087882 */ /* 0x000fe20000000000 */
[----:B------:R-:W-:Y:S01]  /*1a6d0*/  UMOV UR10, 0x1 ;  /* 0x00000001000a7882 */ /* 0x000fe20000000000 */
[----:B------:R-:W-:Y:S01]  /*1a6e0*/  UIADD3 UR4, UR5, -0x1, URZ ;  /* 0xffffffff05047890 */ /* 0x000fe2000fffe03f */
[----:B------:R-:W-:Y:S01]  /*1a6f0*/  IMAD.MOV.U32 R8, RZ, RZ, 0x1 ;  /* 0x00000001ff087424 */ /* 0x000fe200078e00ff */
[----:B------:R-:W-:Y:S01]  /*1a700*/  USHF.L.U32 UR8, UR8, UR7, URZ ;  /* 0x0000000708087299 */ /* 0x000fe2000800063f */
[----:B------:R-:W-:Y:S01]  /*1a710*/  IMAD.MOV.U32 R0, RZ, RZ, 0x1 ;  /* 0x00000001ff007424 */ /* 0x000fe200078e00ff */
[----:B------:R-:W-:Y:S01]  /*1a720*/  USHF.L.U32 UR5, UR10, UR7, URZ ;  /* 0x000000070a057299 */ /* 0x000fe2000800063f */
[----:B------:R-:W-:Y:S01]  /*1a730*/  MOV R6, RZ ;  /* 0x000000ff00067202 */ /* 0x000fe20000000f00 */
[----:B------:R-:W-:Y:S01]  /*1a740*/  USHF.R.S32.HI UR10, URZ, 0x1f, UR9 ;  /* 0x0000001f3f0a7899 */ /* 0x000fe20008011409 */
[----:B------:R-:W-:Y:S01]  /*1a750*/  ULDC UR6, c[0x0][0xc] ;  /* 0x0000030000067ab9 */ /* 0x000fe20000000800 */
[----:B------:R-:W-:-:S02]  /*1a760*/  ULDC UR7, c[0x0][0x10] ;  /* 0x0000040000077ab9 */ /* 0x000fc40000000800 */
[----:B------:R-:W-:Y:S02]  /*1a770*/  ULEA.HI UR10, UR10, UR9, URZ, 0x6 ;  /* 0x000000090a0a7291 */ /* 0x000fe4000f8f303f */
[----:B------:R-:W-:Y:S02]  /*1a780*/  UIMAD.WIDE.U32 UR6, UR6, UR7, URZ ;  /* 0x00000007060672a5 */ /* 0x000fe4000f8e003f */
[----:B------:R-:W-:Y:S02]  /*1a790*/  ULOP3.LUT UR13, URZ, UR8, URZ, 0x33, !UPT ;  /* 0x000000083f0d7292 */ /* 0x000fe4000f8e333f */
[----:B------:R-:W-:Y:S01]  /*1a7a0*/  USHF.R.S32.HI UR14, URZ, 0x6, UR10 ;  /* 0x000000063f0e7899 */ /* 0x000fe2000801140a */
[----:B------:R-:W-:Y:S01]  /*1a7b0*/  ULDC UR8, c[0x0][0x14] ;  /* 0x0000050000087ab9 */ /* 0x000fe20000000800 */
[----:B------:R-:W-:Y:S02]  /*1a7c0*/  ULOP3.LUT UR21, UR37, 0x2, URZ, 0xfc, !UPT ;  /* 0x0000000225157892 */ /* 0x000fe4000f8efc3f */
[----:B------:R-:W-:-:S02]  /*1a7d0*/  UIMAD.WIDE.U32 UR30, UR6, UR8, URZ ;  /* 0x00000008061e72a5 */ /* 0x000fc4000f8e003f */
[----:B------:R-:W-:Y:S01]  /*1a7e0*/  UIMAD UR15, UR7, UR8, URZ ;  /* 0x00000008070f72a4 */ /* 0x000fe2000f8e023f */
[C---:B0-----:R-:W-:Y:S01]  /*1a7f0*/  LOP3.LUT P2, RZ, R4.reuse, 0x7f, RZ, 0xc0, !PT ;  /* 0x0000007f04ff7812 */ /* 0x041fe2000784c0ff */
[----:B------:R-:W-:Y:S01]  /*1a800*/  UIADD3 UR29, UR14, 0x1, URZ ;  /* 0x000000010e1d7890 */ /* 0x000fe2000fffe03f */
[----:B------:R-:W-:Y:S01]  /*1a810*/  LOP3.LUT P0, RZ, R4, 0x1f, RZ, 0xc0, !PT ;  /* 0x0000001f04ff7812 */ /* 0x000fe2000780c0ff */
[----:B------:R-:W-:Y:S01]  /*1a820*/  UIADD3 UR15, UR31, UR15, URZ ;  /* 0x0000000f1f0f7290 */ /* 0x000fe2000fffe03f */
[----:B------:R-:W-:Y:S02]  /*1a830*/  ULDC.64 UR46, c[0x0][0x198] ;  /* 0x00006600002e7ab9 */ /* 0x000fe40000000a00 */
[----:B------:R-:W-:-:S13]  /*1a840*/  PLOP3.LUT P0, PT, P0, P2, PT, 0x8a, 0x0 ;  /* 0x000000000000781c */ /* 0x000fda0000705172 */
.L_x_556:
[----:B------:R-:W-:-:S03]  /*1a850*/  UMOV UR6, 0xffffffff ;  /* 0xffffffff00067882 */ /* 0x000fc60000000000 */
[----:B------:R-:W-:Y:S05]  /*1a860*/  BRA.DIV UR6, `(.L_x_545) ;  /* 0x0000001206007947 */ /* 0x000fea000b800000 */
[----:B------:R-:W-:-:S13]  /*1a870*/  ELECT P6, URZ, PT ;  /* 0x00000000003f782f */ /* 0x000fda00038c0000 */
.L_x_566:
[----:B------:R-:W-:Y:S04]  /*1a880*/  BSSY B1, `(.L_x_546) ;  /* 0x000004d000017945 */ /* 0x000fe80003800000 */
[----:B------:R-:W-:Y:S05]  /*1a890*/  @!P6 BRA `(.L_x_547) ;  /* 0x00000004002ce947 */ /* 0x000fea0003800000 */
[----:B------:R-:W0:Y:S02]  /*1a8a0*/  LDC R4, c[0x0][0x28c] ;  /* 0x0000a300ff047b82 */ /* 0x000e240000000800 */
[----:B0-----:R-:W-:-:S13]  /*1a8b0*/  ISETP.GE.AND P1, PT, R4, 0x1, PT ;  /* 0x000000010400780c */ /* 0x001fda0003f26270 */
[----:B------:R-:W-:Y:S05]  /*1a8c0*/  @!P1 BRA `(.L_x_547) ;  /* 0x0000000400209947 */ /* 0x000fea0003800000 */
[----:B------:R-:W-:Y:S01]  /*1a8d0*/  IMAD.SHL.U32 R2, R2, 0x100, RZ ;  /* 0x0000010002027824 */ /* 0x000fe200078e00ff */
[----:B------:R-:W-:Y:S01]  /*1a8e0*/  MOV R12, UR29 ;  /* 0x0000001d000c7c02 */ /* 0x000fe20008000f00 */
[----:B------:R-:W-:Y:S02]  /*1a8f0*/  IMAD.SHL.U32 R3, R3, 0x100, RZ ;  /* 0x0000010003037824 */ /* 0x000fe400078e00ff */
[----:B------:R-:W-:Y:S01]  /*1a900*/  IMAD.MOV.U32 R11, RZ, RZ, RZ ;  /* 0x000000ffff0b7224 */ /* 0x000fe200078e00ff */
[C---:B------:R-:W-:Y:S01]  /*1a910*/  IADD3 R14, R2.reuse, 0x80, RZ ;  /* 0x00000080020e7810 */ /* 0x040fe20007ffe0ff */
[----:B------:R-:W-:Y:S02]  /*1a920*/  IMAD.MOV.U32 R4, RZ, RZ, R0 ;  /* 0x000000ffff047224 */ /* 0x000fe400078e0000 */
[----:B------:R-:W-:Y:S02]  /*1a930*/  IMAD.MOV.U32 R5, RZ, RZ, R6 ;  /* 0x000000ffff057224 */ /* 0x000fe400078e0006 */
[----:B------:R-:W-:-:S02]  /*1a940*/  VIADD R13, R2, 0x40 ;  /* 0x00000040020d7836 */ /* 0x000fc40000000000 */
[----:B------:R-:W-:-:S07]  /*1a950*/  VIADD R15, R2, 0xc0 ;  /* 0x000000c0020f7836 */ /* 0x000fce0000000000 */
.L_x_551:
[----:B------:R-:W0:Y:S01]  /*1a960*/  S2R R10, SR_CgaCtaId ;  /* 0x00000000000a7919 */ /* 0x000e220000008800 */
[----:B------:R-:W-:-:S04]  /*1a970*/  MOV R7, 0x400 ;  /* 0x0000040000077802 */ /* 0x000fc80000000f00 */
[----:B0-----:R-:W-:Y:S02]  /*1a980*/  LEA R16, R10, R7, 0x18 ;  /* 0x000000070a107211 */ /* 0x001fe400078ec0ff */
[----:B------:R-:W-:-:S03]  /*1a990*/  SHF.L.U32 R7, R4, 0x1f, RZ ;  /* 0x0000001f04077819 */ /* 0x000fc600000006ff */
[----:B------:R-:W-:-:S04]  /*1a9a0*/  IMAD R10, R5, 0x8, R16 ;  /* 0x00000008050a7824 */ /* 0x000fc800078e0210 */
[----:B------:R-:W0:Y:S02]  /*1a9b0*/  SYNCS.PHASECHK.TRANS64.TRYWAIT P1, [R10+URZ+0x18], R7 ;  /* 0x000018070a0075a7 */ /* 0x000e24000802017f */
[----:B0-----:R-:W-:Y:S05]  /*1a9c0*/  @!P1 BRA `(.L_x_548) ;  /* 0x0000000c00c89947 */ /* 0x001fea0003800000 */
.L_x_567:
[----:B0-----:R-:W0:Y:S01]  /*1a9d0*/  @!P2 LDC R7, c[0x0][0x500] ;  /* 0x00014000ff07ab82 */ /* 0x001e220000000800 */
[----:B------:R-:W-:-:S04]  /*1a9e0*/  UPRMT UR6, UR21, 0x9910, URZ ;  /* 0x0000991015067896 */ /* 0x000fc8000800003f */
[----:B------:R-:W-:-:S06]  /*1a9f0*/  UISETP.NE.AND UP0, UPT, UR6, 0x2, UPT ;  /* 0x000000020600788c */ /* 0x000fcc000bf05270 */
[----:B------:R-:W-:Y:S01]  /*1aa00*/  PLOP3.LUT P1, PT, PT, PT, UP0, 0x80, 0x0 ;  /* 0x000000000000781c */ /* 0x000fe20003f2f008 */
[----:B0-----:R0:W-:-:S12]  /*1aa10*/  @!P2 SYNCS.ARRIVE.TRANS64 RZ, [R10+URZ], R7 ;  /* 0x000000070affa9a7 */ /* 0x0011d8000800003f */
[----:B------:R-:W-:Y:S05]  /*1aa20*/  @P1 BRA `(.L_x_549) ;  /* 0x0000000000041947 */ /* 0x000fea0003800000 */
[----:B------:R-:W-:Y:S01]  /*1aa30*/  BPT.TRAP 0x1 ;  /* 0x000000040000795c */ /* 0x000fe20000300000 */
.L_x_549:
[----:B------:R-:W-:Y:S05]  /*1aa40*/  @P0 BRA `(.L_x_550) ;  /* 0x0000000000040947 */ /* 0x000fea0003800000 */
[----:B------:R-:W-:Y:S01]  /*1aa50*/  BPT.TRAP 0x1 ;  /* 0x000000040000795c */ /* 0x000fe20000300000 */
.L_x_550:
[----:B------:R-:W-:Y:S01]  /*1aa60*/  IMAD R16, R5, 0x8000, R16 ;  /* 0x0000800005107824 */ /* 0x000fe200078e0210 */
[----:B------:R-:W-:Y:S01]  /*1aa70*/  R2UR UR41, R10 ;  /* 0x000000000a2972ca */ /* 0x000fe200000e0000 */
[----:B------:R-:W-:Y:S01]  /*1aa80*/  UIADD3 UR22, UP0, UR46, 0xf0, URZ ;  /* 0x000000f02e167890 */ /* 0x000fe2000ff1e03f */
[----:B------:R-:W-:Y:S01]  /*1aa90*/  R2UR UR43, R11 ;  /* 0x000000000b2b72ca */ /* 0x000fe200000e0000 */
[----:B------:R-:W-:Y:S01]  /*1aaa0*/  VIADD R12, R12, 0xffffffff ;  /* 0xffffffff0c0c7836 */ /* 0x000fe20000000000 */
[----:B------:R-:W-:Y:S01]  /*1aab0*/  R2UR UR8, R16 ;  /* 0x00000000100872ca */ /* 0x000fe200000e0000 */
[----:B------:R-:W-:Y:S01]  /*1aac0*/  UIADD3 UR48, UP1, UR46, 0x1f0, URZ ;  /* 0x000001f02e307890 */ /* 0x000fe2000ff3e03f */
[----:B------:R-:W-:Y:S01]  /*1aad0*/  R2UR UR44, R9 ;  /* 0x00000000092c72ca */ /* 0x000fe200000e0000 */
[----:B------:R-:W-:Y:S01]  /*1aae0*/  UIADD3.X UR23, URZ, UR47, URZ, UP0, !UPT ;  /* 0x0000002f3f177290 */ /* 0x000fe200087fe43f */
[----:B------:R-:W-:Y:S01]  /*1aaf0*/  R2UR UR42, R2 ;  /* 0x00000000022a72ca */ /* 0x000fe200000e0000 */
[----:B------:R-:W-:Y:S01]  /*1ab00*/  UIADD3.X UR49, URZ, UR47, URZ, UP1, !UPT ;  /* 0x0000002f3f317290 */ /* 0x000fe20008ffe43f */
[----:B------:R-:W-:Y:S01]  /*1ab10*/  R2UR UR34, R13 ;  /* 0x000000000d2272ca */ /* 0x000fe200000e0000 */
[----:B------:R-:W-:Y:S01]  /*1ab20*/  UMOV UR6, 0x0 ;  /* 0x0000000000067882 */ /* 0x000fe20000000000 */
[----:B------:R-:W-:Y:S01]  /*1ab30*/  R2UR UR26, R14 ;  /* 0x000000000e1a72ca */ /* 0x000fe200000e0000 */
[----:B------:R-:W-:Y:S01]  /*1ab40*/  UMOV UR7, 0x10000000 ;  /* 0x1000000000077882 */ /* 0x000fe20000000000 */
[----:B------:R-:W-:Y:S01]  /*1ab50*/  R2UR UR18, R15 ;  /* 0x000000000f1272ca */ /* 0x000fe200000e0000 */
[----:B------:R-:W-:Y:S01]  /*1ab60*/  UMOV UR33, UR41 ;  /* 0x0000002900217c82 */ /* 0x000fe20008000000 */
[----:B------:R-:W-:Y:S01]  /*1ab70*/  R2UR UR11, R3 ;  /* 0x00000000030b72ca */ /* 0x000fe200000e0000 */
[----:B------:R-:W-:Y:S01]  /*1ab80*/  UIADD3 UR40, UR8, 0x100, URZ ;  /* 0x0000010008287890 */ /* 0x000fe2000fffe03f */
[----:B------:R-:W-:Y:S01]  /*1ab90*/  ISETP.GT.AND P3, PT, R12, 0x1, PT ;  /* 0x000000010c00780c */ /* 0x000fe20003f64270 */
[----:B------:R-:W-:Y:S01]  /*1aba0*/  UIADD3 UR32, UR8, 0x2100, URZ ;  /* 0x0000210008207890 */ /* 0x000fe2000fffe03f */
[----:B------:R-:W-:Y:S01]  /*1abb0*/  IADD3 R5, R5, 0x1, RZ ;  /* 0x0000000105057810 */ /* 0x000fe20007ffe0ff */
[----:B------:R-:W-:Y:S01]  /*1abc0*/  UIADD3 UR24, UR8, 0x4100, URZ ;  /* 0x0000410008187890 */ /* 0x000fe2000fffe03f */
[----:B------:R-:W-:Y:S01]  /*1abd0*/  VIADD R11, R11, 0x40 ;  /* 0x000000400b0b7836 */ /* 0x000fe20000000000 */
[----:B------:R-:W-:Y:S01]  /*1abe0*/  UIADD3 UR16, UR8, 0x6100, URZ ;  /* 0x0000610008107890 */ /* 0x000fe2000fffe03f */
[----:B------:R-:W-:Y:S01]  /*1abf0*/  ISETP.NE.AND P1, PT, R5, 0x3, PT ;  /* 0x000000030500780c */ /* 0x000fe20003f25270 */
[----:B------:R-:W-:Y:S01]  /*1ac00*/  UIADD3 UR8, UR8, 0x18100, URZ ;  /* 0x0001810008087890 */ /* 0x000fe2000fffe03f */
[----:B------:R1:W-:Y:S01]  /*1ac10*/  UTMALDG.3D [UR40], [UR22], desc[UR6] ;  /* 0x00000628160075b4 */ /* 0x0003e20008011000 */
[----:B------:R-:W-:Y:S01]  /*1ac20*/  UMOV UR35, UR43 ;  /* 0x0000002b00237c82 */ /* 0x000fe20008000000 */
[----:B------:R-:W-:Y:S01]  /*1ac30*/  UMOV UR36, UR44 ;  /* 0x0000002c00247c82 */ /* 0x000fe20008000000 */
[----:B------:R-:W-:Y:S01]  /*1ac40*/  UMOV UR25, UR41 ;  /* 0x0000002900197c82 */ /* 0x000fe20008000000 */
[----:B------:R-:W-:Y:S01]  /*1ac50*/  UMOV UR27, UR43 ;  /* 0x0000002b001b7c82 */ /* 0x000fe20008000000 */
[----:B------:R-:W-:Y:S01]  /*1ac60*/  UMOV UR28, UR44 ;  /* 0x0000002c001c7c82 */ /* 0x000fe20008000000 */
[----:B------:R-:W-:Y:S01]  /*1ac70*/  UMOV UR17, UR41 ;  /* 0x0000002900117c82 */ /* 0x000fe20008000000 */
[----:B------:R-:W-:Y:S01]  /*1ac80*/  UMOV UR19, UR43 ;  /* 0x0000002b00137c82 */ /* 0x000fe20008000000 */
[----:B------:R1:W-:Y:S01]  /*1ac90*/  UTMALDG.3D [UR32], [UR22], desc[UR6] ;  /* 0x00000620160075b4 */ /* 0x0003e20008011000 */
[----:B------:R-:W-:Y:S01]  /*1aca0*/  UMOV UR20, UR44 ;  /* 0x0000002c00147c82 */ /* 0x000fe20008000000 */
[----:B------:R-:W-:Y:S01]  /*1acb0*/  UMOV UR9, UR41 ;  /* 0x0000002900097c82 */ /* 0x000fe20008000000 */
[----:B------:R-:W-:Y:S01]  /*1acc0*/  UMOV UR10, UR43 ;  /* 0x0000002b000a7c82 */ /* 0x000fe20008000000 */
[----:B------:R-:W-:Y:S01]  /*1acd0*/  UMOV UR12, UR44 ;  /* 0x0000002c000c7c82 */ /* 0x000fe20008000000 */
[----:B0-----:R-:W-:-:S02]  /*1ace0*/  SEL R7, RZ, 0x1, P1 ;  /* 0x00000001ff077807 */ /* 0x001fc40000800000 */
[----:B------:R-:W-:Y:S01]  /*1acf0*/  SEL R5, R5, RZ, P1 ;  /* 0x000000ff05057207 */ /* 0x000fe20000800000 */
[----:B------:R1:W-:Y:S01]  /*1ad00*/  UTMALDG.3D [UR24], [UR22], desc[UR6] ;  /* 0x00000618160075b4 */ /* 0x0003e20008011000 */
[----:B------:R-:W-:Y:S01]  /*1ad10*/  LOP3.LUT R4, R4, R7, RZ, 0x3c, !PT ;  /* 0x0000000704047212 */ /* 0x000fe200078e3cff */
[----:B------:R1:W-:Y:S01]  /*1ad20*/  UTMALDG.3D [UR16], [UR22], desc[UR6] ;  /* 0x00000610160075b4 */ /* 0x0003e20008011000 */
[----:B------:R1:W-:Y:S02]  /*1ad30*/  UTMALDG.3D [UR8], [UR48], desc[UR6] ;  /* 0x00000608300075b4 */ /* 0x0003e40008011000 */
[----:B-1----:R-:W-:Y:S05]  /*1ad40*/  @P3 BRA `(.L_x_551) ;  /* 0xfffffffc00043947 */ /* 0x002fea000383ffff */
.L_x_547:
[----:B------:R-:W-:Y:S05]  /*1ad50*/  BSYNC B1 ;  /* 0x0000000000017941 */ /* 0x000fea0003800000 */
.L_x_546:
[----:B------:R-:W2:Y:S01]  /*1ad60*/  LDL.LU R17, [R1+0x200] ;  /* 0x0002000001117983 */ /* 0x000ea20000300800 */
[----:B------:R-:W-:Y:S01]  /*1ad70*/  LOP3.LUT P1, RZ, R8, 0xff, RZ, 0xc0, !PT ;  /* 0x000000ff08ff7812 */ /* 0x000fe2000782c0ff */
[----:B------:R-:W-:Y:S01]  /*1ad80*/  VIADD R6, R6, UR14 ;  /* 0x0000000e06067c36 */ /* 0x000fe20008000000 */
[----:B------:R-:W-:Y:S01]  /*1ad90*/  ULDC.64 UR6, c[0x0][0x650] ;  /* 0x0001940000067ab9 */ /* 0x000fe20000000a00 */
[----:B------:R-:W3:Y:S01]  /*1ada0*/  LDL.LU R16, [R1+0x204] ;  /* 0x0002040001107983 */ /* 0x000ee20000300800 */
[----:B------:R-:W-:Y:S01]  /*1adb0*/  UISETP.GE.U32.AND UP0, UPT, UR14, 0x3, UPT ;  /* 0x000000030e00788c */ /* 0x000fe2000bf06070 */
[----:B------:R-:W-:Y:S01]  /*1adc0*/  BSSY B1, `(.L_x_552) ;  /* 0x0000074000017945 */ /* 0x000fe20003800000 */
[----:B------:R-:W-:Y:S01]  /*1add0*/  IMAD.MOV.U32 R9, RZ, RZ, -0x1 ;  /* 0xffffffffff097424 */ /* 0x000fe200078e00ff */
[----:B------:R-:W-:Y:S02]  /*1ade0*/  PRMT R4, RZ, 0x7610, R4 ;  /* 0x00007610ff047816 */ /* 0x000fe40000000004 */
[----:B------:R-:W-:-:S02]  /*1adf0*/  PRMT R8, RZ, 0x7610, R8 ;  /* 0x00007610ff087816 */ /* 0x000fc40000000008 */
[----:B------:R-:W-:Y:S02]  /*1ae00*/  PLOP3.LUT P3, PT, PT, PT, UP0, 0x80, 0x0 ;  /* 0x000000000000781c */ /* 0x000fe40003f6f008 */
[----:B------:R-:W0:Y:S01]  /*1ae10*/  @P1 S2R R3, SR_CgaCtaId ;  /* 0x0000000000031919 */ /* 0x000e220000008800 */
[----:B------:R-:W-:-:S04]  /*1ae20*/  @P1 MOV R2, 0x400 ;  /* 0x0000040000021802 */ /* 0x000fc80000000f00 */
[----:B0-----:R-:W-:-:S04]  /*1ae30*/  @P1 LEA R2, R3, R2, 0x18 ;  /* 0x0000000203021211 */ /* 0x001fc800078ec0ff */
[----:B------:R0:W-:Y:S01]  /*1ae40*/  @P1 SYNCS.ARRIVE.TRANS64.A1T0 RZ, [R2+URZ+0x48], RZ ;  /* 0x000048ff02ff19a7 */ /* 0x0001e2000810003f */
[----:B------:R-:W-:Y:S02]  /*1ae50*/  ISETP.GT.U32.AND P1, PT, R6, 0x2, PT ;  /* 0x000000020600780c */ /* 0x000fe40003f24070 */
[----:B0-----:R-:W-:-:S04]  /*1ae60*/  MOV R2, UR14 ;  /* 0x0000000e00027c02 */ /* 0x001fc80008000f00 */
[----:B------:R-:W-:Y:S01]  /*1ae70*/  ISETP.LT.U32.AND P1, PT, R2, 0x3, P1 ;  /* 0x000000030200780c */ /* 0x000fe20000f21070 */
[----:B------:R-:W-:-:S04]  /*1ae80*/  IMAD.WIDE.U32 R2, R6, -0x55555555, RZ ;  /* 0xaaaaaaab06027825 */ /* 0x000fc800078e00ff */
[----:B------:R-:W-:Y:S01]  /*1ae90*/  IMAD.MOV.U32 R2, RZ, RZ, -0x1 ;  /* 0xffffffffff027424 */ /* 0x000fe200078e00ff */
[----:B------:R-:W-:Y:S02]  /*1aea0*/  SHF.R.U32.HI R5, RZ, 0x1, R3 ;  /* 0x00000001ff057819 */ /* 0x000fe40000011603 */
[----:B------:R-:W-:-:S03]  /*1aeb0*/  SEL R3, RZ, 0x1, !P1 ;  /* 0x00000001ff037807 */ /* 0x000fc60004800000 */
[----:B------:R-:W-:Y:S01]  /*1aec0*/  IMAD R6, R5, -0x3, R6 ;  /* 0xfffffffd05067824 */ /* 0x000fe200078e0206 */
[----:B------:R-:W-:Y:S01]  /*1aed0*/  LOP3.LUT R0, R0, R3, RZ, 0x3c, !PT ;  /* 0x0000000300007212 */ /* 0x000fe200078e3cff */
[----:B------:R-:W-:-:S03]  /*1aee0*/  IMAD.MOV.U32 R3, RZ, RZ, -0x1 ;  /* 0xffffffffff037424 */ /* 0x000fc600078e00ff */
[----:B------:R-:W-:Y:S02]  /*1aef0*/  @P3 LOP3.LUT R0, R0, 0x1, R5, 0x78, !PT ;  /* 0x0000000100003812 */ /* 0x000fe400078e7805 */
[----:B---3--:R-:W-:-:S04]  /*1af00*/  IADD3 R16, P1, R16, UR30, RZ ;  /* 0x0000001e10107c10 */ /* 0x008fc8000ff3e0ff */
[----:B--2---:R-:W-:Y:S01]  /*1af10*/  IADD3.X R17, R17, UR15, RZ, P1, !PT ;  /* 0x0000000f11117c10 */ /* 0x004fe20008ffe4ff */
[----:B------:R0:W-:Y:S01]  /*1af20*/  STL [R1+0x204], R16 ;  /* 0x0002041001007387 */ /* 0x0001e20000100800 */
[----:B------:R-:W-:-:S03]  /*1af30*/  ISETP.GE.U32.AND P1, PT, R16, UR6, PT ;  /* 0x0000000610007c0c */ /* 0x000fc6000bf26070 */
[----:B------:R0:W-:Y:S01]  /*1af40*/  STL [R1+0x200], R17 ;  /* 0x0002001101007387 */ /* 0x0001e20000100800 */
[----:B------:R-:W-:-:S13]  /*1af50*/  ISETP.GE.U32.AND.EX P1, PT, R17, UR7, PT, P1 ;  /* 0x0000000711007c0c */ /* 0x000fda000bf26110 */
[----:B0-----:R-:W-:Y:S05]  /*1af60*/  @P1 BRA `(.L_x_553) ;  /* 0x0000000400641947 */ /* 0x001fea0003800000 */
[----:B------:R-:W0:Y:S01]  /*1af70*/  S2R R7, SR_CTAID.X ;  /* 0x0000000000077919 */ /* 0x000e220000002500 */
[----:B------:R-:W-:Y:S01]  /*1af80*/  ULDC UR6, c[0x0][0x150] ;  /* 0x0000540000067ab9 */ /* 0x000fe20000000800 */
[----:B------:R-:W1:Y:S01]  /*1af90*/  LDC R4, c[0x0][0x144] ;  /* 0x00005100ff047b82 */ /* 0x000e620000000800 */
[----:B------:R-:W-:Y:S01]  /*1afa0*/  UISETP.NE.AND UP0, UPT, UR38, URZ, UPT ;  /* 0x0000003f2600728c */ /* 0x000fe2000bf05270 */
[----:B------:R-:W2:Y:S01]  /*1afb0*/  S2R R5, SR_CTAID.Y ;  /* 0x0000000000057919 */ /* 0x000ea20000002600 */
[----:B------:R-:W-:-:S04]  /*1afc0*/  ULDC UR9, c[0x0][0x630] ;  /* 0x00018c0000097ab9 */ /* 0x000fc80000000800 */
[----:B------:R-:W-:Y:S01]  /*1afd0*/  PLOP3.LUT P1, PT, PT, PT, UP0, 0x80, 0x0 ;  /* 0x000000000000781c */ /* 0x000fe20003f2f008 */
[----:B------:R-:W3:Y:S01]  /*1afe0*/  LDC R10, c[0x0][0x148] ;  /* 0x00005200ff0a7b82 */ /* 0x000ee20000000800 */
[----:B0-----:R-:W-:Y:S02]  /*1aff0*/  I2FP.F32.U32 R2, R7 ;  /* 0x0000000700027245 */ /* 0x001fe40000201000 */
[----:B--2---:R-:W-:-:S03]  /*1b000*/  I2FP.F32.U32 R3, R5 ;  /* 0x0000000500037245 */ /* 0x004fc60000201000 */
[----:B------:R-:W-:Y:S01]  /*1b010*/  FMUL R2, R2, UR6 ;  /* 0x0000000602027c20 */ /* 0x000fe20008400000 */
[----:B------:R-:W-:Y:S02]  /*1b020*/  ULDC UR6, c[0x0][0x154] ;  /* 0x0000550000067ab9 */ /* 0x000fe40000000800 */
[----:B------:R-:W-:Y:S01]  /*1b030*/  FMUL R9, R3, UR6 ;  /* 0x0000000603097c20 */ /* 0x000fe20008400000 */
[----:B------:R-:W-:Y:S02]  /*1b040*/  ULDC.64 UR6, c[0x0][0x628] ;  /* 0x00018a0000067ab9 */ /* 0x000fe40000000a00 */
[----:B------:R-:W0:Y:S08]  /*1b050*/  F2I.U32.TRUNC.NTZ R2, R2 ;  /* 0x0000000200027305 */ /* 0x000e30000020f000 */
[----:B------:R-:W2:Y:S01]  /*1b060*/  F2I.U32.TRUNC.NTZ R9, R9 ;  /* 0x0000000900097305 */ /* 0x000ea2000020f000 */
[----:B0-----:R-:W-:Y:S01]  /*1b070*/  IADD3 R3, -R2, RZ, RZ ;  /* 0x000000ff02037210 */ /* 0x001fe20007ffe1ff */
[----:B------:R-:W-:-:S04]  /*1b080*/  IMAD.MOV.U32 R2, RZ, RZ, R16 ;  /* 0x000000ffff027224 */ /* 0x000fc800078e0010 */
[----:B-1----:R-:W-:Y:S02]  /*1b090*/  IMAD R7, R4, R3, R7 ;  /* 0x0000000304077224 */ /* 0x002fe400078e0207 */
[----:B--2---:R-:W-:-:S04]  /*1b0a0*/  IMAD.MOV R3, RZ, RZ, -R9 ;  /* 0x000000ffff037224 */ /* 0x004fc800078e0a09 */
[----:B---3--:R-:W-:Y:S01]  /*1b0b0*/  @P1 IMAD R7, R10, R3, R5 ;  /* 0x000000030a071224 */ /* 0x008fe200078e0205 */
[----:B------:R-:W-:Y:S01]  /*1b0c0*/  ISETP.NE.U32.AND P1, PT, RZ, UR6, PT ;  /* 0x00000006ff007c0c */ /* 0x000fe2000bf25070 */
[----:B------:R-:W-:-:S03]  /*1b0d0*/  IMAD.MOV.U32 R3, RZ, RZ, R17 ;  /* 0x000000ffff037224 */ /* 0x000fc600078e0011 */
[----:B------:R-:W-:-:S13]  /*1b0e0*/  ISETP.NE.AND.EX P1, PT, RZ, UR7, PT, P1 ;  /* 0x00000007ff007c0c */ /* 0x000fda000bf25310 */
[----:B------:R-:W-:Y:S05]  /*1b0f0*/  @!P1 BRA `(.L_x_554) ;  /* 0x0000000000289947 */ /* 0x000fea0003800000 */
[----:B------:R-:W-:Y:S02]  /*1b100*/  ULDC UR8, c[0x0][0x634] ;  /* 0x00018d0000087ab9 */ /* 0x000fe40000000800 */
[----:B------:R-:W-:-:S04]  /*1b110*/  IADD3 R3, P1, R16, UR8, RZ ;  /* 0x0000000810037c10 */ /* 0x000fc8000ff3e0ff */
[----:B------:R-:W-:-:S05]  /*1b120*/  IADD3.X R9, RZ, R17, RZ, P1, !PT ;  /* 0x00000011ff097210 */ /* 0x000fca0000ffe4ff */
[----:B------:R-:W-:-:S04]  /*1b130*/  IMAD.WIDE.U32 R4, R9, UR6, RZ ;  /* 0x0000000609047c25 */ /* 0x000fc8000f8e00ff */
[----:B------:R-:W-:-:S04]  /*1b140*/  IMAD.WIDE.U32 R4, P1, R3, UR7, R4 ;  /* 0x0000000703047c25 */ /* 0x000fc8000f820004 */
[----:B------:R-:W-:-:S04]  /*1b150*/  IMAD.WIDE.U32 R2, R3, UR6, RZ ;  /* 0x0000000603027c25 */ /* 0x000fc8000f8e00ff */
[----:B------:R-:W-:Y:S01]  /*1b160*/  IMAD.MOV.U32 R2, RZ, RZ, R5 ;  /* 0x000000ffff027224 */ /* 0x000fe200078e0005 */
[----:B------:R-:W-:Y:S01]  /*1b170*/  IADD3 RZ, P3, R3, R4, RZ ;  /* 0x0000000403ff7210 */ /* 0x000fe20007f7e0ff */
[----:B------:R-:W-:-:S04]  /*1b180*/  IMAD.X R3, RZ, RZ, RZ, P1 ;  /* 0x000000ffff037224 */ /* 0x000fc800008e06ff */
[----:B------:R-:W-:-:S08]  /*1b190*/  IMAD.WIDE.U32.X R2, R9, UR7, R2, P3 ;  /* 0x0000000709027c25 */ /* 0x000fd000098e0402 */
.L_x_554:
[--C-:B------:R-:W-:Y:S01]  /*1b1a0*/  SHF.R.U64 R9, R2, UR9, R3.reuse ;  /* 0x0000000902097c19 */ /* 0x100fe20008001203 */
[----:B------:R-:W-:Y:S01]  /*1b1b0*/  ULDC.64 UR6, c[0x0][0x620] ;  /* 0x0001880000067ab9 */ /* 0x000fe20000000a00 */
[----:B------:R-:W-:Y:S01]  /*1b1c0*/  SHF.R.U32.HI R2, RZ, UR9, R3 ;  /* 0x00000009ff027c19 */ /* 0x000fe20008011603 */
[----:B------:R-:W-:Y:S01]  /*1b1d0*/  IMAD.MOV.U32 R3, RZ, RZ, R17 ;  /* 0x000000ffff037224 */ /* 0x000fe200078e0011 */
[----:B------:R-:W-:Y:S01]  /*1b1e0*/  IADD3 R11, P1, RZ, -R9, RZ ;  /* 0x80000009ff0b7210 */ /* 0x000fe20007f3e0ff */
[----:B------:R-:W-:-:S04]  /*1b1f0*/  ULDC.64 UR8, c[0x0][0x640] ;  /* 0x0001900000087ab9 */ /* 0x000fc80000000a00 */
[----:B------:R-:W-:Y:S01]  /*1b200*/  IMAD.X R2, RZ, RZ, ~R2, P1 ;  /* 0x000000ffff027224 */ /* 0x000fe200008e0e02 */
[----:B------:R-:W-:-:S03]  /*1b210*/  ISETP.NE.U32.AND P1, PT, RZ, UR8, PT ;  /* 0x00000008ff007c0c */ /* 0x000fc6000bf25070 */
[----:B------:R-:W-:Y:S01]  /*1b220*/  IMAD R2, R2, UR6, RZ ;  /* 0x0000000602027c24 */ /* 0x000fe2000f8e02ff */
[----:B------:R-:W-:-:S03]  /*1b230*/  ISETP.NE.AND.EX P1, PT, RZ, UR9, PT, P1 ;  /* 0x00000009ff007c0c */ /* 0x000fc6000bf25310 */
[----:B------:R-:W-:Y:S01]  /*1b240*/  IMAD R5, R11, UR7, R2 ;  /* 0x000000070b057c24 */ /* 0x000fe2000f8e0202 */
[----:B------:R-:W-:-:S05]  /*1b250*/  MOV R2, R16 ;  /* 0x0000001000027202 */ /* 0x000fca0000000f00 */
[----:B------:R-:W-:Y:S01]  /*1b260*/  IMAD.WIDE.U32 R2, R11, UR6, R2 ;  /* 0x000000060b027c25 */ /* 0x000fe2000f8e0002 */
[----:B------:R-:W-:-:S03]  /*1b270*/  ULDC UR6, c[0x0][0x618] ;  /* 0x0001860000067ab9 */ /* 0x000fc60000000800 */
[----:B------:R-:W-:-:S05]  /*1b280*/  IMAD.IADD R3, R3, 0x1, R5 ;  /* 0x0000000103037824 */ /* 0x000fca00078e0205 */
[--C-:B------:R-:W-:Y:S02]  /*1b290*/  SHF.R.U64 R10, R2, UR6, R3.reuse ;  /* 0x00000006020a7c19 */ /* 0x100fe40008001203 */
[----:B------:R-:W-:Y:S01]  /*1b2a0*/  SHF.R.U32.HI R3, RZ, UR6, R3 ;  /* 0x00000006ff037c19 */ /* 0x000fe20008011603 */
[----:B------:R-:W-:-:S03]  /*1b2b0*/  ULDC UR6, c[0x0][0x608] ;  /* 0x0001820000067ab9 */ /* 0x000fc60000000800 */
[--C-:B------:R-:W-:Y:S02]  /*1b2c0*/  SHF.R.U64 R12, R10, UR6, R3.reuse ;  /* 0x000000060a0c7c19 */ /* 0x100fe40008001203 */
[----:B------:R-:W-:Y:S01]  /*1b2d0*/  SHF.R.U32.HI R3, RZ, UR6, R3 ;  /* 0x00000006ff037c19 */ /* 0x000fe20008011603 */
[----:B------:R-:W-:-:S03]  /*1b2e0*/  ULDC UR6, c[0x0][0x658] ;  /* 0x0001960000067ab9 */ /* 0x000fc60000000800 */
[--C-:B------:R-:W-:Y:S02]  /*1b2f0*/  SHF.R.U64 R11, R12, UR6, R3.reuse ;  /* 0x000000060c0b7c19 */ /* 0x100fe40008001203 */
[----:B------:R-:W-:-:S03]  /*1b300*/  SHF.R.U32.HI R13, RZ, UR6, R3 ;  /* 0x00000006ff0d7c19 */ /* 0x000fc60008011603 */
[----:B------:R-:W-:Y:S01]  /*1b310*/  IMAD.MOV.U32 R2, RZ, RZ, R11 ;  /* 0x000000ffff027224 */ /* 0x000fe200078e000b */
[----:B------:R-:W-:Y:S01]  /*1b320*/  MOV R3, R13 ;  /* 0x0000000d00037202 */ /* 0x000fe20000000f00 */
[----:B------:R-:W-:Y:S06]  /*1b330*/  @!P1 BRA `(.L_x_555) ;  /* 0x0000000000289947 */ /* 0x000fec0003800000 */
[----:B------:R-:W-:Y:S02]  /*1b340*/  ULDC UR6, c[0x0][0x64c] ;  /* 0x0001930000067ab9 */ /* 0x000fe40000000800 */
[----:B------:R-:W-:-:S05]  /*1b350*/  IADD3 R3, P1, R11, UR6, RZ ;  /* 0x000000060b037c10 */ /* 0x000fca000ff3e0ff */
[----:B------:R-:W-:-:S04]  /*1b360*/  IMAD.X R13, RZ, RZ, R13, P1 ;  /* 0x000000ffff0d7224 */ /* 0x000fc800008e060d */
[----:B------:R-:W-:-:S04]  /*1b370*/  IMAD.WIDE.U32 R4, R13, UR8, RZ ;  /* 0x000000080d047c25 */ /* 0x000fc8000f8e00ff */
[----:B------:R-:W-:-:S04]  /*1b380*/  IMAD.WIDE.U32 R4, P1, R3, UR9, R4 ;  /* 0x0000000903047c25 */ /* 0x000fc8000f820004 */
[----:B------:R-:W-:-:S04]  /*1b390*/  IMAD.WIDE.U32 R2, R3, UR8, RZ ;  /* 0x0000000803027c25 */ /* 0x000fc8000f8e00ff */
[----:B------:R-:W-:Y:S01]  /*1b3a0*/  IMAD.MOV.U32 R2, RZ, RZ, R5 ;  /* 0x000000ffff027224 */ /* 0x000fe200078e0005 */
[----:B------:R-:W-:Y:S01]  /*1b3b0*/  IADD3 RZ, P3, R3, R4, RZ ;  /* 0x0000000403ff7210 */ /* 0x000fe20007f7e0ff */
[----:B------:R-:W-:-:S04]  /*1b3c0*/  IMAD.X R3, RZ, RZ, RZ, P1 ;  /* 0x000000ffff037224 */ /* 0x000fc800008e06ff */
[----:B------:R-:W-:-:S08]  /*1b3d0*/  IMAD.WIDE.U32.X R2, R13, UR9, R2, P3 ;  /* 0x000000090d027c25 */ /* 0x000fd000098e0402 */
.L_x_555:
[----:B------:R-:W-:Y:S01]  /*1b3e0*/  ULDC UR6, c[0x0][0x648] ;  /* 0x0001920000067ab9 */ /* 0x000fe20000000800 */
[----:B------:R-:W-:Y:S01]  /*1b3f0*/  LOP3.LUT R12, R12, UR13, RZ, 0xc0, !PT ;  /* 0x0000000d0c0c7c12 */ /* 0x000fe2000f8ec0ff */
[----:B------:R-:W-:Y:S01]  /*1b400*/  UISETP.NE.AND UP0, UPT, UR38, URZ, UPT ;  /* 0x0000003f2600728c */ /* 0x000fe2000bf05270 */
[----:B------:R-:W-:Y:S01]  /*1b410*/  SHF.R.U64 R3, R2, UR6, R3 ;  /* 0x0000000602037c19 */ /* 0x000fe20008001203 */
[----:B------:R-:W-:Y:S01]  /*1b420*/  ULDC UR6, c[0x0][0x638] ;  /* 0x00018e0000067ab9 */ /* 0x000fe20000000800 */
[----:B------:R-:W-:Y:S02]  /*1b430*/  IMAD.MOV.U32 R4, RZ, RZ, 0x1 ;  /* 0x00000001ff047424 */ /* 0x000fe400078e00ff */
[C---:B------:R-:W-:Y:S01]  /*1b440*/  IADD3 R2, -R3.reuse, RZ, RZ ;  /* 0x000000ff03027210 */ /* 0x040fe20007ffe1ff */
[----:B------:R-:W-:Y:S01]  /*1b450*/  IMAD R12, R3, UR5, R12 ;  /* 0x00000005030c7c24 */ /* 0x000fe2000f8e020c */
[----:B------:R-:W-:Y:S02]  /*1b460*/  PLOP3.LUT P1, PT, PT, PT, UP0, 0x40, 0x0 ;  /* 0x000000000000781c */ /* 0x000fe40003f2e808 */
[----:B------:R-:W-:Y:S01]  /*1b470*/  PLOP3.LUT P3, PT, PT, PT, UP0, 0x40, 0x0 ;  /* 0x000000000000781c */ /* 0x000fe20003f6e808 */
[----:B------:R-:W-:Y:S01]  /*1b480*/  IMAD R11, R2, UR6, R11 ;  /* 0x00000006020b7c24 */ /* 0x000fe2000f8e020b */
[----:B------:R-:W-:Y:S01]  /*1b490*/  ULDC UR6, c[0x0][0x610] ;  /* 0x0001840000067ab9 */ /* 0x000fe20000000800 */
[----:B------:R-:W-:Y:S01]  /*1b4a0*/  LOP3.LUT R2, R10, UR4, RZ, 0xc0, !PT ;  /* 0x000000040a027c12 */ /* 0x000fe2000f8ec0ff */
[----:B------:R-:W-:Y:S01]  /*1b4b0*/  IMAD R7, R12, UR6, R7 ;  /* 0x000000060c077c24 */ /* 0x000fe2000f8e0207 */
[----:B------:R-:W-:-:S03]  /*1b4c0*/  ULDC UR6, c[0x0][0x600] ;  /* 0x0001800000067ab9 */ /* 0x000fc60000000800 */
[----:B------:R-:W-:-:S05]  /*1b4d0*/  IMAD R2, R11, UR6, R2 ;  /* 0x000000060b027c24 */ /* 0x000fca000f8e0202 */
[----:B------:R-:W-:Y:S02]  /*1b4e0*/  SEL R3, R2, R7, P1 ;  /* 0x0000000702037207 */ /* 0x000fe40000800000 */
[----:B------:R-:W-:-:S07]  /*1b4f0*/  SEL R2, R7, R2, P3 ;  /* 0x0000000207027207 */ /* 0x000fce0001800000 */
.L_x_553:
[----:B------:R-:W-:Y:S05]  /*1b500*/  BSYNC B1 ;  /* 0x0000000000017941 */ /* 0x000fea0003800000 */
.L_x_552:
[----:B------:R-:W-:-:S13]  /*1b510*/  LOP3.LUT P1, RZ, R4, 0xff, RZ, 0xc0, !PT ;  /* 0x000000ff04ff7812 */ /* 0x000fda000782c0ff */
[----:B------:R-:W-:Y:S05]  /*1b520*/  @P1 BRA `(.L_x_556) ;  /* 0xfffffff000c81947 */ /* 0x000fea000383ffff */
[----:B------:R-:W-:Y:S05]  /*1b530*/  BSYNC B0 ;  /* 0x0000000000007941 */ /* 0x000fea0003800000 */
.L_x_544:
[----:B------:R-:W-:-:S03]  /*1b540*/  UMOV UR6, 0xffffffff ;  /* 0xffffffff00067882 */ /* 0x000fc60000000000 */
[----:B------:R-:W-:Y:S05]  /*1b550*/  BRA.DIV UR6, `(.L_x_557) ;  /* 0x0000000206f87947 */ /* 0x000fea000b800000 */
[----:B------:R-:W-:-:S13]  /*1b560*/  ELECT P6, URZ, PT ;  /* 0x00000000003f782f */ /* 0x000fda00038c0000 */
.L_x_570:
[----:B------:R-:W-:Y:S04]  /*1b570*/  BSSY B0, `(.L_x_558) ;  /* 0x0000023000007945 */ /* 0x000fe80003800000 */
[----:B------:R-:W-:Y:S05]  /*1b580*/  @!P6 BRA `(.L_x_559) ;  /* 0x000000000084e947 */ /* 0x000fea0003800000 */
[----:B------:R-:W-:-:S04]  /*1b590*/  ULOP3.LUT UR6, UR37, 0x2, URZ, 0xfc, !UPT ;  /* 0x0000000225067892 */ /* 0x000fc8000f8efc3f */
[----:B------:R-:W-:-:S06]  /*1b5a0*/  UISETP.NE.AND UP0, UPT, UR6, 0x3, UPT ;  /* 0x000000030600788c */ /* 0x000fcc000bf05270 */
[----:B------:R-:W-:-:S13]  /*1b5b0*/  PLOP3.LUT P0, PT, PT, PT, UP0, 0x80, 0x0 ;  /* 0x000000000000781c */ /* 0x000fda0003f0f008 */
[----:B------:R-:W-:Y:S05]  /*1b5c0*/  @!P0 BRA `(.L_x_560) ;  /* 0x0000000000048947 */ /* 0x000fea0003800000 */
[----:B------:R-:W-:Y:S01]  /*1b5d0*/  BPT.TRAP 0x1 ;  /* 0x000000040000795c */ /* 0x000fe20000300000 */
.L_x_560:
[----:B------:R-:W0:Y:S01]  /*1b5e0*/  S2R R3, SR_CgaCtaId ;  /* 0x0000000000037919 */ /* 0x000e220000008800 */
[----:B------:R-:W-:-:S04]  /*1b5f0*/  MOV R2, 0x400 ;  /* 0x0000040000027802 */ /* 0x000fc80000000f00 */
[----:B0-----:R-:W-:Y:S02]  /*1b600*/  LEA R3, R3, R2, 0x18 ;  /* 0x0000000203037211 */ /* 0x001fe400078ec0ff */
[----:B------:R-:W-:-:S03]  /*1b610*/  SHF.L.U32 R2, R0, 0x1f, RZ ;  /* 0x0000001f00027819 */ /* 0x000fc600000006ff */
[----:B------:R-:W-:-:S04]  /*1b620*/  VIADD R3, R3, 0x18 ;  /* 0x0000001803037836 */ /* 0x000fc80000000000 */
[----:B------:R-:W-:-:S04]  /*1b630*/  IMAD R5, R6, 0x8, R3 ;  /* 0x0000000806057824 */ /* 0x000fc800078e0203 */
[----:B------:R-:W0:Y:S02]  /*1b640*/  SYNCS.PHASECHK.TRANS64.TRYWAIT P0, [R5+URZ], R2 ;  /* 0x00000002050075a7 */ /* 0x000e24000800017f */
[----:B0-----:R-:W-:Y:S05]  /*1b650*/  @!P0 BRA `(.L_x_561) ;  /* 0x0000000000d88947 */ /* 0x001fea0003800000 */
.L_x_571:
[----:B------:R-:W-:-:S04]  /*1b660*/  IADD3 R6, R6, 0x1, RZ ;  /* 0x0000000106067810 */ /* 0x000fc80007ffe0ff */
[----:B------:R-:W-:-:S04]  /*1b670*/  ISETP.NE.AND P0, PT, R6, 0x3, PT ;  /* 0x000000030600780c */ /* 0x000fc80003f05270 */
[----:B0-----:R-:W-:Y:S02]  /*1b680*/  SEL R5, RZ, 0x1, P0 ;  /* 0x00000001ff057807 */ /* 0x001fe40000000000 */
[----:B------:R-:W-:Y:S02]  /*1b690*/  SEL R6, R6, RZ, P0 ;  /* 0x000000ff06067207 */ /* 0x000fe40000000000 */
[----:B------:R-:W-:-:S03]  /*1b6a0*/  LOP3.LUT R5, R0, R5, RZ, 0x3c, !PT ;  /* 0x0000000500057212 */ /* 0x000fc600078e3cff */
[----:B------:R-:W-:Y:S01]  /*1b6b0*/  IMAD R7, R6, 0x8, R3 ;  /* 0x0000000806077824 */ /* 0x000fe200078e0203 */
[----:B------:R-:W-:-:S04]  /*1b6c0*/  SHF.L.U32 R0, R5, 0x1f, RZ ;  /* 0x0000001f05007819 */ /* 0x000fc800000006ff */
[----:B------:R-:W0:Y:S02]  /*1b6d0*/  SYNCS.PHASECHK.TRANS64.TRYWAIT P0, [R7+URZ], R0 ;  /* 0x00000000070075a7 */ /* 0x000e24000800017f */
[----:B0-----:R-:W-:Y:S05]  /*1b6e0*/  @!P0 BRA `(.L_x_562) ;  /* 0x0000000000c88947 */ /* 0x001fea0003800000 */
.L_x_572:
[----:B0-----:R-:W-:-:S05]  /*1b6f0*/  VIADD R0, R6, 0x1 ;  /* 0x0000000106007836 */ /* 0x001fca0000000000 */
[----:B------:R-:W-:-:S04]  /*1b700*/  ISETP.NE.AND P0, PT, R0, 0x3, PT ;  /* 0x000000030000780c */ /* 0x000fc80003f05270 */
[----:B------:R-:W-:Y:S02]  /*1b710*/  SEL R2, RZ, 0x1, P0 ;  /* 0x00000001ff027807 */ /* 0x000fe40000000000 */
[----:B------:R-:W-:Y:S02]  /*1b720*/  SEL R0, R0, RZ, P0 ;  /* 0x000000ff00007207 */ /* 0x000fe40000000000 */
[----:B------:R-:W-:-:S03]  /*1b730*/  LOP3.LUT R2, R5, R2, RZ, 0x3c, !PT ;  /* 0x0000000205027212 */ /* 0x000fc600078e3cff */
[----:B------:R-:W-:Y:S01]  /*1b740*/  IMAD R3, R0, 0x8, R3 ;  /* 0x0000000800037824 */ /* 0x000fe200078e0203 */
[----:B------:R-:W-:-:S07]  /*1b750*/  SHF.L.U32 R0, R2, 0x1f, RZ ;  /* 0x0000001f02007819 */ /* 0x000fce00000006ff */
.L_x_563:
[----:B0-----:R0:W1:Y:S02]  /*1b760*/  SYNCS.PHASECHK.TRANS64.TRYWAIT P0, [R3+URZ], R0 ;  /* 0x00000000030075a7 */ /* 0x001064000800017f */
[----:B-1----:R-:W-:Y:S05]  /*1b770*/  @!P0 NANOSLEEP.SYNCS 0x989680 ;  /* 0x009896800000895d */ /* 0x002fea0003900000 */
[----:B------:R-:W1:Y:S02]  /*1b780*/  @!P0 SYNCS.PHASECHK.TRANS64 P0, [R3+URZ], R0 ;  /* 0x00000000030085a7 */ /* 0x000e64000800007f */
[----:B-1----:R-:W-:Y:S05]  /*1b790*/  @!P0 BRA `(.L_x_563) ;  /* 0xfffffffc00f08947 */ /* 0x002fea000383ffff */
.L_x_559:
[----:B------:R-:W-:Y:S05]  /*1b7a0*/  BSYNC B0 ;  /* 0x0000000000007941 */ /* 0x000fea0003800000 */
.L_x_558:
[----:B------:R-:W-:Y:S05]  /*1b7b0*/  EXIT ;  /* 0x000000000000794d */ /* 0x000fea0003800000 */
.L_x_17:
[----:B-1----:R1:W4:Y:S02]  /*1b7c0*/  SYNCS.PHASECHK.TRANS64.TRYWAIT P1, [R3+URZ], R0 ;  /* 0x00000000030075a7 */ /* 0x002324000802017f */
[----:B----4-:R-:W-:Y:S05]  /*1b7d0*/  @!P1 NANOSLEEP.SYNCS 0x989680 ;  /* 0x009896800000995d */ /* 0x010fea0003900000 */
[----:B------:R-:W4:Y:S02]  /*1b7e0*/  @!P1 SYNCS.PHASECHK.TRANS64 P1, [R3+URZ], R0 ;  /* 0x00000000030095a7 */ /* 0x000f24000802007f */
[----:B----4-:R-:W-:Y:S05]  /*1b7f0*/  @!P1 BRA `(.L_x_17) ;  /* 0xfffffffc00f09947 */ /* 0x010fea000383ffff */
[----:B------:R-:W-:Y:S05]  /*1b800*/  BRA `(.L_x_16) ;  /* 0xfffffe5800fc7947 */ /* 0x000fea000383ffff */
.L_x_22:
[----:B-1----:R-:W-:-:S04]  /*1b810*/  MOV R5, UR8 ;  /* 0x0000000800057c02 */ /* 0x002fc80008000f00 */
[----:B------:R1:W2:Y:S03]  /*1b820*/  SYNCS.PHASECHK.TRANS64.TRYWAIT P1, [R5+URZ], R4 ;  /* 0x00000004050075a7 */ /* 0x0002a6000802017f */
[----:B--2---:R-:W-:Y:S05]  /*1b830*/  @!P1 NANOSLEEP.SYNCS 0x989680 ;  /* 0x009896800000995d */ /* 0x004fea0003900000 */
[----:B------:R-:W2:Y:S02]  /*1b840*/  @!P1 SYNCS.PHASECHK.TRANS64 P1, [R5+URZ], R4 ;  /* 0x00000004050095a7 */ /* 0x000ea4000802007f */
[----:B--2---:R-:W-:Y:S05]  /*1b850*/  @!P1 BRA `(.L_x_22) ;  /* 0xfffffffc00ec9947 */ /* 0x004fea000383ffff */
[----:B------:R-:W-:Y:S05]  /*1b860*/  BRA `(.L_x_21) ;  /* 0xfffffe9000707947 */ /* 0x000fea000383ffff */
.L_x_545:
[----:B------:R-:W-:Y:S01]  /*1b870*/  BSSY B1, `(.L_x_564) ;  /* 0x0000006000017945 */ /* 0x000fe20003800000 */
[----:B------:R-:W-:-:S07]  /*1b880*/  IMAD.MOV.U32 R15, RZ, RZ, -0x1 ;  /* 0xffffffffff0f7424 */ /* 0x000fce00078e00ff */
[----:B------:R-:W-:Y:S05]  /*1b890*/  WARPSYNC.COLLECTIVE R15, `(.L_x_565) ;  /* 0x000000000f0c7348 */ /* 0x000fea0003c00000 */
[----:B------:R-:W-:Y:S02]  /*1b8a0*/  ELECT P6, UR62, PT ;  /* 0x00000000003e782f */ /* 0x000fe400038c0000 */
[----:B------:R-:W-:Y:S01]  /*1b8b0*/  MOV R14, UR62 ;  /* 0x0000003e000e7c02 */ /* 0x000fe20008000f00 */
[----:B------:R-:W-:Y:S10]  /*1b8c0*/  ENDCOLLECTIVE ;  /* 0x000000000000791b */ /* 0x000ff40003800000 */
.L_x_565:
[----:B------:R-:W-:Y:S05]  /*1b8d0*/  BSYNC B1 ;  /* 0x0000000000017941 */ /* 0x000fea0003800000 */
.L_x_564:
[----:B------:R-:W-:Y:S05]  /*1b8e0*/  BRA `(.L_x_566) ;  /* 0xffffffec00e47947 */ /* 0x000fea000383ffff */
.L_x_548:
[----:B0-----:R0:W1:Y:S02]  /*1b8f0*/  SYNCS.PHASECHK.TRANS64.TRYWAIT P1, [R10+URZ+0x18], R7 ;  /* 0x000018070a0075a7 */ /* 0x001064000802017f */
[----:B-1----:R-:W-:Y:S05]  /*1b900*/  @!P1 NANOSLEEP.SYNCS 0x989680 ;  /* 0x009896800000995d */ /* 0x002fea0003900000 */
[----:B------:R-:W1:Y:S02]  /*1b910*/  @!P1 SYNCS.PHASECHK.TRANS64 P1, [R10+URZ+0x18], R7 ;  /* 0x000018070a0095a7 */ /* 0x000e64000802007f */
[----:B-1----:R-:W-:Y:S05]  /*1b920*/  @!P1 BRA `(.L_x_548) ;  /* 0xfffffffc00f09947 */ /* 0x002fea000383ffff */
[----:B------:R-:W-:Y:S05]  /*1b930*/  BRA `(.L_x_567) ;  /* 0xfffffff000247947 */ /* 0x000fea000383ffff */
.L_x_557:
[----:B------:R-:W-:Y:S01]  /*1b940*/  BSSY B0, `(.L_x_568) ;  /* 0x0000006000007945 */ /* 0x000fe20003800000 */
[----:B------:R-:W-:-:S07]  /*1b950*/  IMAD.MOV.U32 R15, RZ, RZ, -0x1 ;  /* 0xffffffffff0f7424 */ /* 0x000fce00078e00ff */
[----:B------:R-:W-:Y:S05]  /*1b960*/  WARPSYNC.COLLECTIVE R15, `(.L_x_569) ;  /* 0x000000000f0c7348 */ /* 0x000fea0003c00000 */
[----:B------:R-:W-:Y:S02]  /*1b970*/  ELECT P6, UR62, PT ;  /* 0x00000000003e782f */ /* 0x000fe400038c0000 */
[----:B------:R-:W-:Y:S01]  /*1b980*/  MOV R14, UR62 ;  /* 0x0000003e000e7c02 */ /* 0x000fe20008000f00 */
[----:B------:R-:W-:Y:S10]  /*1b990*/  ENDCOLLECTIVE ;  /* 0x000000000000791b */ /* 0x000ff40003800000 */
.L_x_569:
[----:B------:R-:W-:Y:S05]  /*1b9a0*/  BSYNC B0 ;  /* 0x0000000000007941 */ /* 0x000fea0003800000 */
.L_x_568:
[----:B------:R-:W-:Y:S05]  /*1b9b0*/  BRA `(.L_x_570) ;  /* 0xfffffff800ec7947 */ /* 0x000fea000383ffff */
.L_x_561:
[----:B0-----:R0:W1:Y:S02]  /*1b9c0*/  SYNCS.PHASECHK.TRANS64.TRYWAIT P0, [R5+URZ], R2 ;  /* 0x00000002050075a7 */ /* 0x001064000800017f */
[----:B-1----:R-:W-:Y:S05]  /*1b9d0*/  @!P0 NANOSLEEP.SYNCS 0x989680 ;  /* 0x009896800000895d */ /* 0x002fea0003900000 */
[----:B------:R-:W1:Y:S02]  /*1b9e0*/  @!P0 SYNCS.PHASECHK.TRANS64 P0, [R5+URZ], R2 ;  /* 0x00000002050085a7 */ /* 0x000e64000800007f */
[----:B-1----:R-:W-:Y:S05]  /*1b9f0*/  @!P0 BRA `(.L_x_561) ;  /* 0xfffffffc00f08947 */ /* 0x002fea000383ffff */
[----:B------:R-:W-:Y:S05]  /*1ba00*/  BRA `(.L_x_571) ;  /* 0xfffffffc00147947 */ /* 0x000fea000383ffff */
.L_x_562:
[----:B0-----:R0:W1:Y:S02]  /*1ba10*/  SYNCS.PHASECHK.TRANS64.TRYWAIT P0, [R7+URZ], R0 ;  /* 0x00000000070075a7 */ /* 0x001064000800017f */
[----:B-1----:R-:W-:Y:S05]  /*1ba20*/  @!P0 NANOSLEEP.SYNCS 0x989680 ;  /* 0x009896800000895d */ /* 0x002fea0003900000 */
[----:B------:R-:W1:Y:S02]  /*1ba30*/  @!P0 SYNCS.PHASECHK.TRANS64 P0, [R7+URZ], R0 ;  /* 0x00000000070085a7 */ /* 0x000e64000800007f */
[----:B-1----:R-:W-:Y:S05]  /*1ba40*/  @!P0 BRA `(.L_x_562) ;  /* 0xfffffffc00f08947 */ /* 0x002fea000383ffff */
[----:B------:R-:W-:Y:S05]  /*1ba50*/  BRA `(.L_x_572) ;  /* 0xfffffffc00247947 */ /* 0x000fea000383ffff */
.L_x_573:
[----:B------:R-:W-:-:S00]  /*1ba60*/  BRA `(.L_x_573) ;  /* 0xfffffffc00fc7947 */ /* 0x000fc0000383ffff */
[----:B------:R-:W-:-:S00]  /*1ba70*/  NOP ;  /* 0x0000000000007918 */ /* 0x000fc00000000000 */
        /* <DEDUP_REMOVED lines=8> */
.L_x_574:


//--------------------- .nv.global.init           --------------------------
	.section	.nv.global.init,"aw",@progbits
.nv.global.init:
	.type		$str$22,@object
	.size		$str$22,($str$23 - $str$22)
$str$22:
        /*0000*/ 	.byte	0x6b, 0x5f, 0x74, 0x69, 0x6c, 0x65, 0x5f, 0x63, 0x6f, 0x75, 0x6e, 0x74, 0x20, 0x3e, 0x3d, 0x20
        /*0010*/ 	.byte	0x31, 0x00
	.type		$str$23,@object
	.size		$str$23,(__unnamed_1 - $str$23)
$str$23:
        /*0012*/ 	.byte	0x2f, 0x74, 0x6d, 0x70, 0x2f, 0x63, 0x75, 0x74, 0x6c, 0x61, 0x73, 0x73, 0x5f, 0x73, 0x77, 0x65
        /*0022*/ 	.byte	0x65, 0x70, 0x5f, 0x73, 0x72, 0x63, 0x2f, 0x69, 0x6e, 0x63, 0x6c, 0x75, 0x64, 0x65, 0x2f, 0x63
        /*0032*/ 	.byte	0x75, 0x74, 0x6c, 0x61, 0x73, 0x73, 0x2f, 0x67, 0x65, 0x6d, 0x6d, 0x2f, 0x63, 0x6f, 0x6c, 0x6c
        /*0042*/ 	.byte	0x65, 0x63, 0x74, 0x69, 0x76, 0x65, 0x2f, 0x73, 0x6d, 0x39, 0x30, 0x5f, 0x6d, 0x6d, 0x61, 0x5f
        /*0052*/ 	.byte	0x74, 0x6d, 0x61, 0x5f, 0x67, 0x6d, 0x6d, 0x61, 0x5f, 0x73, 0x73, 0x5f, 0x77, 0x61, 0x72, 0x70
        /*0062*/ 	.byte	0x73, 0x70, 0x65, 0x63, 0x69, 0x61, 0x6c, 0x69, 0x7a, 0x65, 0x64, 0x2e, 0x68, 0x70, 0x70, 0x00
	.type		__unnamed_1,@object
	.size		__unnamed_1,(.L_0 - __unnamed_1)
__unnamed_1:
        /* <DEDUP_REMOVED lines=181> */
        /*0bc2*/ 	.byte	0x64, 0x65, 0x6e, 0x74, 0x69, 0x74, 0x79, 0x5d, 0x00
.L_0:


//--------------------- .nv.shared._ZN7cutlass13device_kernelINS_4gemm6kernel13GemmUniversalIN4cute5tupleIJiiiiEEENS1_10collective13CollectiveMmaINS1_34MainloopSm90TmaGmmaWarpSpecializedILi3ENS5_IJNS4_1CILi1EEESB_SB_EEENS1_35KernelTmaWarpSpecializedCooperativeEEENS5_IJNSA_ILi256EEESF_NSA_ILi64EEEEEENS_10bfloat16_tENS5_IJSB_llEEESI_NS5_IJlSB_lEEENS4_8TiledMMAINS4_8MMA_AtomIJNS4_4SM904GMMA28MMA_64x256x16_F32BF16BF16_SSILNSO_5MajorE1ELSQ_0ELNSO_7ScaleInE1ELSR_1EEEEEENS4_6LayoutINS5_IJNSA_ILi2EEESB_SB_EEENS5_IJSB_NSA_ILi0EEESX_EEEEENS5_IJNS4_10UnderscoreES10_S10_EEEEENS4_13SM90_TMA_LOADENS4_14ComposedLayoutINS4_7SwizzleILi3ELi4ELi3EEENS4_18smem_ptr_flag_bitsILi16EEENSU_INS5_IJSG_NSA_ILi8EEEEEENS5_IJSB_SG_EEEEEEEvNS4_8identityES13_NS14_IS16_S18_NSU_INS5_IJS19_SG_EEENS5_IJSG_SB_EEEEEEEvS1E_EENS_8epilogue10collective6detail29Sm90TmaWarpSpecializedAdapterINS1L_15DefaultEpilogueISI_SK_SK_NS1K_6thread17LinearCombinationISI_Li1EffLNS1P_9ScaleType4KindE0ELNS_15FloatRoundStyleE2ESI_EENS1_15EpilogueDefaultEEEEEvvEEEEvNT_6ParamsE --------------------------
	.section	.nv.shared._ZN7cutlass13device_kernelINS_4gemm6kernel13GemmUniversalIN4cute5tupleIJiiiiEEENS1_10collective13CollectiveMmaINS1_34MainloopSm90TmaGmmaWarpSpecializedILi3ENS5_IJNS4_1CILi1EEESB_SB_EEENS1_35KernelTmaWarpSpecializedCooperativeEEENS5_IJNSA_ILi256EEESF_NSA_ILi64EEEEEENS_10bfloat16_tENS5_IJSB_llEEESI_NS5_IJlSB_lEEENS4_8TiledMMAINS4_8MMA_AtomIJNS4_4SM904GMMA28MMA_64x256x16_F32BF16BF16_SSILNSO_5MajorE1ELSQ_0ELNSO_7ScaleInE1ELSR_1EEEEEENS4_6LayoutINS5_IJNSA_ILi2EEESB_SB_EEENS5_IJSB_NSA_ILi0EEESX_EEEEENS5_IJNS4_10UnderscoreES10_S10_EEEEENS4_13SM90_TMA_LOADENS4_14ComposedLayoutINS4_7SwizzleILi3ELi4ELi3EEENS4_18smem_ptr_flag_bitsILi16EEENSU_INS5_IJSG_NSA_ILi8EEEEEENS5_IJSB_SG_EEEEEEEvNS4_8identityES13_NS14_IS16_S18_NSU_INS5_IJS19_SG_EEENS5_IJSG_SB_EEEEEEEvS1E_EENS_8epilogue10collective6detail29Sm90TmaWarpSpecializedAdapterINS1L_15DefaultEpilogueISI_SK_SK_NS1K_6thread17LinearCombinationISI_Li1EffLNS1P_9ScaleType4KindE0ELNS_15FloatRoundStyleE2ESI_EENS1_15EpilogueDefaultEEEEEvvEEEEvNT_6ParamsE,"aw",@nobits
	.sectionflags	@""
	.align	16
	.zero		1024


//--------------------- .nv.shared.reserved.0     --------------------------
	.section	.nv.shared.reserved.0,"aw",@nobits
	.weak		__nv_reservedSMEM_offset_0_alias
	.size		__nv_reservedSMEM_offset_0_alias, 0, 0
	.other		__nv_reservedSMEM_offset_0_alias,@"STO_CUDA_RESERVED_SHARED STV_DEFAULT"
__nv_reservedSMEM_offset_0_alias:
	.zero		0


//--------------------- .nv.global                --------------------------
	.section	.nv.global,"aw",@nobits
.nv.global:
	.type		_ZN40_INTERNAL_0f3b767d_4_k_cu_6e3a3f67_197024cute1_E,@object
	.size		_ZN40_INTERNAL_0f3b767d_4_k_cu_6e3a3f67_197024cute1_E,(_ZN40_INTERNAL_0f3b767d_4_k_cu_6e3a3f67_197024cuda3std3__45__cpo6cbeginE - _ZN40_INTERNAL_0f3b767d_4_k_cu_6e3a3f67_197024cute1_E)
_ZN40_INTERNAL_0f3b767d_4_k_cu_6e3a3f67_197024cute1_E:
	.zero		1
	.type		_ZN40_INTERNAL_0f3b767d_4_k_cu_6e3a3f67_197024cuda3std3__45__cpo6cbeginE,@object
	.size		_ZN40_INTERNAL_0f3b767d_4_k_cu_6e3a3f67_197024cuda3std3__45__cpo6cbeginE,(_ZN40_INTERNAL_0f3b767d_4_k_cu_6e3a3f67_197024cuda3std3__48in_placeE - _ZN40_INTERNAL_0f3b767d_4_k_cu_6e3a3f67_197024cuda3std3__45__cpo6cbeginE)
_ZN40_INTERNAL_0f3b767d_4_k_cu_6e3a3f67_197024cuda3std3__45__cpo6cbeginE:
	.zero		1
	.type		_ZN40_INTERNAL_0f3b767d_4_k_cu_6e3a3f67_197024cuda3std3__48in_placeE,@object
	.size		_ZN40_INTERNAL_0f3b767d_4_k_cu_6e3a3f67_197024cuda3std3__48in_placeE,(_ZN40_INTERNAL_0f3b767d_4_k_cu_6e3a3f67_197024cuda3std6ranges3__45__cpo9iter_moveE - _ZN40_INTERNAL_0f3b767d_4_k_cu_6e3a3f67_197024cuda3std3__48in_placeE)
_ZN40_INTERNAL_0f3b767d_4_k_cu_6e3a3f67_197024cuda3std3__48in_placeE:
	.zero		1
	.type		_ZN40_INTERNAL_0f3b767d_4_k_cu_6e3a3f67_197024cuda3std6ranges3__45__cpo9iter_moveE,@object
	.size		_ZN40_INTERNAL_0f3b767d_4_k_cu_6e3a3f67_197024cuda3std6ranges3__45__cpo9iter_moveE,(_ZN40_INTERNAL_0f3b767d_4_k_cu_6e3a3f67_197024cuda3std3__45__cpo5beginE - _ZN40_INTERNAL_0f3b767d_4_k_cu_6e3a3f67_197024cuda3std6ranges3__45__cpo9iter_moveE)
_ZN40_INTERNAL_0f3b767d_4_k_cu_6e3a3f67_197024cuda3std6ranges3__45__cpo9iter_moveE:
	.zero		1
	.type		_ZN40_INTERNAL_0f3b767d_4_k_cu_6e3a3f67_197024cuda3std3__45__cpo5beginE,@object
	.size		_ZN40_INTERNAL_0f3b767d_4_k_cu_6e3a3f67_197024cuda3std3__45__cpo5beginE,(_ZN40_INTERNAL_0f3b767d_4_k_cu_6e3a3f67_197024cuda3std3__442_GLOBAL__N__0f3b767d_4_k_cu_6e3a3f67_197026ignoreE - _ZN40_INTERNAL_0f3b767d_4_k_cu_6e3a3f67_197024cuda3std3__45__cpo5beginE)
_ZN40_INTERNAL_0f3b767d_4_k_cu_6e3a3f67_197024cuda3std3__45__cpo5beginE:
	.zero		1
	.type		_ZN40_INTERNAL_0f3b767d_4_k_cu_6e3a3f67_197024cuda3std3__442_GLOBAL__N__0f3b767d_4_k_cu_6e3a3f67_197026ignoreE,@object
	.size		_ZN40_INTERNAL_0f3b767d_4_k_cu_6e3a3f67_197024cuda3std3__442_GLOBAL__N__0f3b767d_4_k_cu_6e3a3f67_197026ignoreE,(_ZN40_INTERNAL_0f3b767d_4_k_cu_6e3a3f67_197024cute7productE - _ZN40_INTERNAL_0f3b767d_4_k_cu_6e3a3f67_197024cuda3std3__442_GLOBAL__N__0f3b767d_4_k_cu_6e3a3f67_197026ignoreE)
_ZN40_INTERNAL_0f3b767d_4_k_cu_6e3a3f67_197024cuda3std3__442_GLOBAL__N__0f3b767d_4_k_cu_6e3a3f67_197026ignoreE:
	.zero		1
	.type		_ZN40_INTERNAL_0f3b767d_4_k_cu_6e3a3f67_197024cute7productE,@object
	.size		_ZN40_INTERNAL_0f3b767d_4_k_cu_6e3a3f67_197024cute7productE,(_ZN40_INTERNAL_0f3b767d_4_k_cu_6e3a3f67_197024cuda3std3__45__cpo3endE - _ZN40_INTERNAL_0f3b767d_4_k_cu_6e3a3f67_197024cute7productE)
_ZN40_INTERNAL_0f3b767d_4_k_cu_6e3a3f67_197024cute7productE:
	.zero		1
	.type		_ZN40_INTERNAL_0f3b767d_4_k_cu_6e3a3f67_197024cuda3std3__45__cpo3endE,@object
	.size		_ZN40_INTERNAL_0f3b767d_4_k_cu_6e3a3f67_197024cuda3std3__45__cpo3endE,(_ZN40_INTERNAL_0f3b767d_4_k_cu_6e3a3f67_197024cuda3std3__419piecewise_constructE - _ZN40_INTERNAL_0f3b767d_4_k_cu_6e3a3f67_197024cuda3std3__45__cpo3endE)
_ZN40_INTERNAL_0f3b767d_4_k_cu_6e3a3f67_197024cuda3std3__45__cpo3endE:
	.zero		1
	.type		_ZN40_INTERNAL_0f3b767d_4_k_cu_6e3a3f67_197024cuda3std3__419piecewise_constructE,@object
	.size		_ZN40_INTERNAL_0f3b767d_4_k_cu_6e3a3f67_197024cuda3std3__419piecewise_constructE,(_ZN40_INTERNAL_0f3b767d_4_k_cu_6e3a3f67_197024cuda3std3__45__cpo4cendE - _ZN40_INTERNAL_0f3b767d_4_k_cu_6e3a3f67_197024cuda3std3__419piecewise_constructE)
_ZN40_INTERNAL_0f3b767d_4_k_cu_6e3a3f67_197024cuda3std3__419piecewise_constructE:
	.zero		1
	.type		_ZN40_INTERNAL_0f3b767d_4_k_cu_6e3a3f67_197024cuda3std3__45__cpo4cendE,@object
	.size		_ZN40_INTERNAL_0f3b767d_4_k_cu_6e3a3f67_197024cuda3std3__45__cpo4cendE,(_ZN40_INTERNAL_0f3b767d_4_k_cu_6e3a3f67_197024cuda3std6ranges3__45__cpo4swapE - _ZN40_INTERNAL_0f3b767d_4_k_cu_6e3a3f67_197024cuda3std3__45__cpo4cendE)
_ZN40_INTERNAL_0f3b767d_4_k_cu_6e3a3f67_197024cuda3std3__45__cpo4cendE:
	.zero		1
	.type		_ZN40_INTERNAL_0f3b767d_4_k_cu_6e3a3f67_197024cuda3std6ranges3__45__cpo4swapE,@object
	.size		_ZN40_INTERNAL_0f3b767d_4_k_cu_6e3a3f67_197024cuda3std6ranges3__45__cpo4swapE,(.L_8 - _ZN40_INTERNAL_0f3b767d_4_k_cu_6e3a3f67_197024cuda3std6ranges3__45__cpo4swapE)
_ZN40_INTERNAL_0f3b767d_4_k_cu_6e3a3f67_197024cuda3std6ranges3__45__cpo4swapE:
	.zero		1
.L_8:


//--------------------- .nv.constant0._ZN7cutlass13device_kernelINS_4gemm6kernel13GemmUniversalIN4cute5tupleIJiiiiEEENS1_10collective13CollectiveMmaINS1_34MainloopSm90TmaGmmaWarpSpecializedILi3ENS5_IJNS4_1CILi1EEESB_SB_EEENS1_35KernelTmaWarpSpecializedCooperativeEEENS5_IJNSA_ILi256EEESF_NSA_ILi64EEEEEENS_10bfloat16_tENS5_IJSB_llEEESI_NS5_IJlSB_lEEENS4_8TiledMMAINS4_8MMA_AtomIJNS4_4SM904GMMA28MMA_64x256x16_F32BF16BF16_SSILNSO_5MajorE1ELSQ_0ELNSO_7ScaleInE1ELSR_1EEEEEENS4_6LayoutINS5_IJNSA_ILi2EEESB_SB_EEENS5_IJSB_NSA_ILi0EEESX_EEEEENS5_IJNS4_10UnderscoreES10_S10_EEEEENS4_13SM90_TMA_LOADENS4_14ComposedLayoutINS4_7SwizzleILi3ELi4ELi3EEENS4_18smem_ptr_flag_bitsILi16EEENSU_INS5_IJSG_NSA_ILi8EEEEEENS5_IJSB_SG_EEEEEEEvNS4_8identityES13_NS14_IS16_S18_NSU_INS5_IJS19_SG_EEENS5_IJSG_SB_EEEEEEEvS1E_EENS_8epilogue10collective6detail29Sm90TmaWarpSpecializedAdapterINS1L_15DefaultEpilogueISI_SK_SK_NS1K_6thread17LinearCombinationISI_Li1EffLNS1P_9ScaleType4KindE0ELNS_15FloatRoundStyleE2ESI_EENS1_15EpilogueDefaultEEEEEvvEEEEvNT_6ParamsE --------------------------
	.section	.nv.constant0._ZN7cutlass13device_kernelINS_4gemm6kernel13GemmUniversalIN4cute5tupleIJiiiiEEENS1_10collective13CollectiveMmaINS1_34MainloopSm90TmaGmmaWarpSpecializedILi3ENS5_IJNS4_1CILi1EEESB_SB_EEENS1_35KernelTmaWarpSpecializedCooperativeEEENS5_IJNSA_ILi256EEESF_NSA_ILi64EEEEEENS_10bfloat16_tENS5_IJSB_llEEESI_NS5_IJlSB_lEEENS4_8TiledMMAINS4_8MMA_AtomIJNS4_4SM904GMMA28MMA_64x256x16_F32BF16BF16_SSILNSO_5MajorE1ELSQ_0ELNSO_7ScaleInE1ELSR_1EEEEEENS4_6LayoutINS5_IJNSA_ILi2EEESB_SB_EEENS5_IJSB_NSA_ILi0EEESX_EEEEENS5_IJNS4_10UnderscoreES10_S10_EEEEENS4_13SM90_TMA_LOADENS4_14ComposedLayoutINS4_7SwizzleILi3ELi4ELi3EEENS4_18smem_ptr_flag_bitsILi16EEENSU_INS5_IJSG_NSA_ILi8EEEEEENS5_IJSB_SG_EEEEEEEvNS4_8identityES13_NS14_IS16_S18_NSU_INS5_IJS19_SG_EEENS5_IJSG_SB_EEEEEEEvS1E_EENS_8epilogue10collective6detail29Sm90TmaWarpSpecializedAdapterINS1L_15DefaultEpilogueISI_SK_SK_NS1K_6thread17LinearCombinationISI_Li1EffLNS1P_9ScaleType4KindE0ELNS_15FloatRoundStyleE2ESI_EENS1_15EpilogueDefaultEEEEEvvEEEEvNT_6ParamsE,"a",@progbits
	.sectionflags	@""
	.align	4
.nv.constant0._ZN7cutlass13device_kernelINS_4gemm6kernel13GemmUniversalIN4cute5tupleIJiiiiEEENS1_10collective13CollectiveMmaINS1_34MainloopSm90TmaGmmaWarpSpecializedILi3ENS5_IJNS4_1CILi1EEESB_SB_EEENS1_35KernelTmaWarpSpecializedCooperativeEEENS5_IJNSA_ILi256EEESF_NSA_ILi64EEEEEENS_10bfloat16_tENS5_IJSB_llEEESI_NS5_IJlSB_lEEENS4_8TiledMMAINS4_8MMA_AtomIJNS4_4SM904GMMA28MMA_64x256x16_F32BF16BF16_SSILNSO_5MajorE1ELSQ_0ELNSO_7ScaleInE1ELSR_1EEEEEENS4_6LayoutINS5_IJNSA_ILi2EEESB_SB_EEENS5_IJSB_NSA_ILi0EEESX_EEEEENS5_IJNS4_10UnderscoreES10_S10_EEEEENS4_13SM90_TMA_LOADENS4_14ComposedLayoutINS4_7SwizzleILi3ELi4ELi3EEENS4_18smem_ptr_flag_bitsILi16EEENSU_INS5_IJSG_NSA_ILi8EEEEEENS5_IJSB_SG_EEEEEEEvNS4_8identityES13_NS14_IS16_S18_NSU_INS5_IJS19_SG_EEENS5_IJSG_SB_EEEEEEEvS1E_EENS_8epilogue10collective6detail29Sm90TmaWarpSpecializedAdapterINS1L_15DefaultEpilogueISI_SK_SK_NS1K_6thread17LinearCombinationISI_Li1EffLNS1P_9ScaleType4KindE0ELNS_15FloatRoundStyleE2ESI_EENS1_15EpilogueDefaultEEEEEvvEEEEvNT_6ParamsE:
	.zero		1664


//--------------------- SYMBOLS --------------------------

	.type		.nv.reservedSmem.offset0,@object
	.size		.nv.reservedSmem.offset0,0x4
	.type		__assertfail,@function
